	.target	sm_100a

	.elftype	@"ET_EXEC"


//--------------------- .note.nv.tkinfo           --------------------------
	.section	.note.nv.tkinfo,"",@"SHT_NOTE"
	.sectionflags	@"SHF_NOTE_NV_TKINFO"
	.tkinfo
        /*0018*/ 	.word	0x00000002
        /*0030*/ 	.string	""
        /*0030*/ 	.string	"ptxas"
        /*0030*/ 	.string	"Cuda compilation tools, release 13.0, V13.0.88"
        /*0030*/ 	.string	"Build cuda_13.0.r13.0/compiler.36424714_0"
        /*0030*/ 	.string	"-arch sm_100a -m 64 "



//--------------------- .note.nv.cuinfo           --------------------------
	.section	.note.nv.cuinfo,"",@"SHT_NOTE"
	.sectionflags	@"SHF_NOTE_NV_CUINFO"
        /*0018*/ 	.short	0x0002
        /*001a*/ 	.short	0x0064
        /*001c*/ 	.short	0x0082
	.zero		2


//--------------------- .nv.info                  --------------------------
	.section	.nv.info,"",@"SHT_CUDA_INFO"
	.align	4


	//----- nvinfo : EIATTR_REGCOUNT
	.align		4
        /*0000*/ 	.byte	0x04, 0x2f
        /*0002*/ 	.short	(.L_19 - .L_18)
	.align		4
.L_18:
        /*0004*/ 	.word	index@(_ZN7cutlass13device_kernelINS_4conv6kernel13ConvUniversalINS1_16ConvProblemShapeILNS1_8OperatorE0ELi3EEENS1_10collective14CollectiveConvINS1_47MainloopSm100TmaUmmaWarpSpecializedImplicitGemmILS5_0ELi16ELi3ELi1ELi2EN4cute5tupleIJNSA_1CILi1EEESD_SD_EEEEENSB_IJNSC_ILi128EEENSC_ILi64EEENSB_IJNSC_ILi32EEEEEEEEENS_10bfloat16_tESL_NSA_8TiledMMAINSA_8MMA_AtomIJNSA_20SM100_MMA_F16BF16_SSISL_SL_fLi128ELi64ELNSA_4UMMA5MajorE0ELSQ_0ELNSP_7ScaleInE0ELSR_0EEEEEENSA_6LayoutISE_NSB_IJNSC_ILi0EEESV_SV_EEEEENSB_IJNSA_10UnderscoreESY_SY_EEEEENS7_6detail27Sm100ImplicitGemmTileTraitsINSA_20SM90_TMA_LOAD_IM2COLENSA_14ComposedLayoutINSA_7SwizzleILi2ELi4ELi3EEENSA_18smem_ptr_flag_bitsILi16EEENSU_INSB_IJNSC_ILi8EEESI_EEENSB_IJSI_SD_EEEEEEEvEENS12_INSA_13SM90_TMA_LOADES1D_vEEEENS_8epilogue10collective18CollectiveEpilogueINS1I_23Sm100TmaWarpSpecializedILi3ELi2ELi32ELb1ELb0EEEJSK_NSB_IJNSU_ISG_SD_EENSU_ISI_SD_EEEEESL_NSB_IJNSB_IJllllEEESD_SV_EEESL_S1R_NS1I_6fusion15FusionCallbacksIS1M_NS1S_17LinearCombinationISL_fSL_fLNS_15FloatRoundStyleE2EEESK_S1P_JEEENSA_5SM1004TMEM4LOAD26SM100_TMEM_LOAD_32dp32b32xES13_S1D_NSA_39AutoVectorizingCopyWithAssumedAlignmentILi128EEENSA_21SM90_TMA_STORE_IM2COLES1D_S23_S23_EEEvvEEEEvNT_6ParamsE)
        /*0008*/ 	.word	0x0000007f


	//----- nvinfo : EIATTR_FRAME_SIZE
	.align		4
.L_19:
        /*000c*/ 	.byte	0x04, 0x11
        /*000e*/ 	.short	(.L_21 - .L_20)
	.align		4
.L_20:
        /*0010*/ 	.word	index@($__internal_2_$__cuda_sm10x_tcgen05_guardrail_trap_unallocated_columns_being_dealloced)
        /*0014*/ 	.word	0x00000008


	//----- nvinfo : EIATTR_FRAME_SIZE
	.align		4
.L_21:
        /*0018*/ 	.byte	0x04, 0x11
        /*001a*/ 	.short	(.L_23 - .L_22)
	.align		4
.L_22:
        /*001c*/ 	.word	index@($__internal_1_$__cuda_sm10x_tcgen05_guardrail_trap_phase_invalid_during_alloc)
        /*0020*/ 	.word	0x00000008


	//----- nvinfo : EIATTR_FRAME_SIZE
	.align		4
.L_23:
        /*0024*/ 	.byte	0x04, 0x11
        /*0026*/ 	.short	(.L_25 - .L_24)
	.align		4
.L_24:
        /*0028*/ 	.word	index@($__internal_0_$__cuda_sm10x_tcgen05_guardrail_trap_col_being_dealloced_not_returned_by_alloc)
        /*002c*/ 	.word	0x00000008


	//----- nvinfo : EIATTR_FRAME_SIZE
	.align		4
.L_25:
        /*0030*/ 	.byte	0x04, 0x11
        /*0032*/ 	.short	(.L_27 - .L_26)
	.align		4
.L_26:
        /*0034*/ 	.word	index@(_ZN7cutlass13device_kernelINS_4conv6kernel13ConvUniversalINS1_16ConvProblemShapeILNS1_8OperatorE0ELi3EEENS1_10collective14CollectiveConvINS1_47MainloopSm100TmaUmmaWarpSpecializedImplicitGemmILS5_0ELi16ELi3ELi1ELi2EN4cute5tupleIJNSA_1CILi1EEESD_SD_EEEEENSB_IJNSC_ILi128EEENSC_ILi64EEENSB_IJNSC_ILi32EEEEEEEEENS_10bfloat16_tESL_NSA_8TiledMMAINSA_8MMA_AtomIJNSA_20SM100_MMA_F16BF16_SSISL_SL_fLi128ELi64ELNSA_4UMMA5MajorE0ELSQ_0ELNSP_7ScaleInE0ELSR_0EEEEEENSA_6LayoutISE_NSB_IJNSC_ILi0EEESV_SV_EEEEENSB_IJNSA_10UnderscoreESY_SY_EEEEENS7_6detail27Sm100ImplicitGemmTileTraitsINSA_20SM90_TMA_LOAD_IM2COLENSA_14ComposedLayoutINSA_7SwizzleILi2ELi4ELi3EEENSA_18smem_ptr_flag_bitsILi16EEENSU_INSB_IJNSC_ILi8EEESI_EEENSB_IJSI_SD_EEEEEEEvEENS12_INSA_13SM90_TMA_LOADES1D_vEEEENS_8epilogue10collective18CollectiveEpilogueINS1I_23Sm100TmaWarpSpecializedILi3ELi2ELi32ELb1ELb0EEEJSK_NSB_IJNSU_ISG_SD_EENSU_ISI_SD_EEEEESL_NSB_IJNSB_IJllllEEESD_SV_EEESL_S1R_NS1I_6fusion15FusionCallbacksIS1M_NS1S_17LinearCombinationISL_fSL_fLNS_15FloatRoundStyleE2EEESK_S1P_JEEENSA_5SM1004TMEM4LOAD26SM100_TMEM_LOAD_32dp32b32xES13_S1D_NSA_39AutoVectorizingCopyWithAssumedAlignmentILi128EEENSA_21SM90_TMA_STORE_IM2COLES1D_S23_S23_EEEvvEEEEvNT_6ParamsE)
        /*0038*/ 	.word	0x00000008


	//----- nvinfo : EIATTR_MIN_STACK_SIZE
	.align		4
.L_27:
        /*003c*/ 	.byte	0x04, 0x12
        /*003e*/ 	.short	(.L_29 - .L_28)
	.align		4
.L_28:
        /*0040*/ 	.word	index@(_ZN7cutlass13device_kernelINS_4conv6kernel13ConvUniversalINS1_16ConvProblemShapeILNS1_8OperatorE0ELi3EEENS1_10collective14CollectiveConvINS1_47MainloopSm100TmaUmmaWarpSpecializedImplicitGemmILS5_0ELi16ELi3ELi1ELi2EN4cute5tupleIJNSA_1CILi1EEESD_SD_EEEEENSB_IJNSC_ILi128EEENSC_ILi64EEENSB_IJNSC_ILi32EEEEEEEEENS_10bfloat16_tESL_NSA_8TiledMMAINSA_8MMA_AtomIJNSA_20SM100_MMA_F16BF16_SSISL_SL_fLi128ELi64ELNSA_4UMMA5MajorE0ELSQ_0ELNSP_7ScaleInE0ELSR_0EEEEEENSA_6LayoutISE_NSB_IJNSC_ILi0EEESV_SV_EEEEENSB_IJNSA_10UnderscoreESY_SY_EEEEENS7_6detail27Sm100ImplicitGemmTileTraitsINSA_20SM90_TMA_LOAD_IM2COLENSA_14ComposedLayoutINSA_7SwizzleILi2ELi4ELi3EEENSA_18smem_ptr_flag_bitsILi16EEENSU_INSB_IJNSC_ILi8EEESI_EEENSB_IJSI_SD_EEEEEEEvEENS12_INSA_13SM90_TMA_LOADES1D_vEEEENS_8epilogue10collective18CollectiveEpilogueINS1I_23Sm100TmaWarpSpecializedILi3ELi2ELi32ELb1ELb0EEEJSK_NSB_IJNSU_ISG_SD_EENSU_ISI_SD_EEEEESL_NSB_IJNSB_IJllllEEESD_SV_EEESL_S1R_NS1I_6fusion15FusionCallbacksIS1M_NS1S_17LinearCombinationISL_fSL_fLNS_15FloatRoundStyleE2EEESK_S1P_JEEENSA_5SM1004TMEM4LOAD26SM100_TMEM_LOAD_32dp32b32xES13_S1D_NSA_39AutoVectorizingCopyWithAssumedAlignmentILi128EEENSA_21SM90_TMA_STORE_IM2COLES1D_S23_S23_EEEvvEEEEvNT_6ParamsE)
        /*0044*/ 	.word	0x00000008
.L_29:


//--------------------- .nv.compat                --------------------------
	.section	.nv.compat,"",@"SHT_CUDA_COMPAT_INFO"
	.align	4
        /*0000*/ 	.byte	0x02, 0x09, 0x01, 0x00, 0x02, 0x02, 0x02, 0x00, 0x02, 0x05, 0x05, 0x00, 0x03, 0x07, 0x01, 0x01
        /*0010*/ 	.byte	0x02, 0x03, 0x01, 0x00, 0x02, 0x06, 0x01, 0x00, 0x04, 0x0b, 0x08, 0x00, 0x09, 0x00, 0x00, 0x00
        /*0020*/ 	.byte	0x00, 0x00, 0x00, 0x00


//--------------------- .nv.info._ZN7cutlass13device_kernelINS_4conv6kernel13ConvUniversalINS1_16ConvProblemShapeILNS1_8OperatorE0ELi3EEENS1_10collective14CollectiveConvINS1_47MainloopSm100TmaUmmaWarpSpecializedImplicitGemmILS5_0ELi16ELi3ELi1ELi2EN4cute5tupleIJNSA_1CILi1EEESD_SD_EEEEENSB_IJNSC_ILi128EEENSC_ILi64EEENSB_IJNSC_ILi32EEEEEEEEENS_10bfloat16_tESL_NSA_8TiledMMAINSA_8MMA_AtomIJNSA_20SM100_MMA_F16BF16_SSISL_SL_fLi128ELi64ELNSA_4UMMA5MajorE0ELSQ_0ELNSP_7ScaleInE0ELSR_0EEEEEENSA_6LayoutISE_NSB_IJNSC_ILi0EEESV_SV_EEEEENSB_IJNSA_10UnderscoreESY_SY_EEEEENS7_6detail27Sm100ImplicitGemmTileTraitsINSA_20SM90_TMA_LOAD_IM2COLENSA_14ComposedLayoutINSA_7SwizzleILi2ELi4ELi3EEENSA_18smem_ptr_flag_bitsILi16EEENSU_INSB_IJNSC_ILi8EEESI_EEENSB_IJSI_SD_EEEEEEEvEENS12_INSA_13SM90_TMA_LOADES1D_vEEEENS_8epilogue10collective18CollectiveEpilogueINS1I_23Sm100TmaWarpSpecializedILi3ELi2ELi32ELb1ELb0EEEJSK_NSB_IJNSU_ISG_SD_EENSU_ISI_SD_EEEEESL_NSB_IJNSB_IJllllEEESD_SV_EEESL_S1R_NS1I_6fusion15FusionCallbacksIS1M_NS1S_17LinearCombinationISL_fSL_fLNS_15FloatRoundStyleE2EEESK_S1P_JEEENSA_5SM1004TMEM4LOAD26SM100_TMEM_LOAD_32dp32b32xES13_S1D_NSA_39AutoVectorizingCopyWithAssumedAlignmentILi128EEENSA_21SM90_TMA_STORE_IM2COLES1D_S23_S23_EEEvvEEEEvNT_6ParamsE --------------------------
	.section	.nv.info._ZN7cutlass13device_kernelINS_4conv6kernel13ConvUniversalINS1_16ConvProblemShapeILNS1_8OperatorE0ELi3EEENS1_10collective14CollectiveConvINS1_47MainloopSm100TmaUmmaWarpSpecializedImplicitGemmILS5_0ELi16ELi3ELi1ELi2EN4cute5tupleIJNSA_1CILi1EEESD_SD_EEEEENSB_IJNSC_ILi128EEENSC_ILi64EEENSB_IJNSC_ILi32EEEEEEEEENS_10bfloat16_tESL_NSA_8TiledMMAINSA_8MMA_AtomIJNSA_20SM100_MMA_F16BF16_SSISL_SL_fLi128ELi64ELNSA_4UMMA5MajorE0ELSQ_0ELNSP_7ScaleInE0ELSR_0EEEEEENSA_6LayoutISE_NSB_IJNSC_ILi0EEESV_SV_EEEEENSB_IJNSA_10UnderscoreESY_SY_EEEEENS7_6detail27Sm100ImplicitGemmTileTraitsINSA_20SM90_TMA_LOAD_IM2COLENSA_14ComposedLayoutINSA_7SwizzleILi2ELi4ELi3EEENSA_18smem_ptr_flag_bitsILi16EEENSU_INSB_IJNSC_ILi8EEESI_EEENSB_IJSI_SD_EEEEEEEvEENS12_INSA_13SM90_TMA_LOADES1D_vEEEENS_8epilogue10collective18CollectiveEpilogueINS1I_23Sm100TmaWarpSpecializedILi3ELi2ELi32ELb1ELb0EEEJSK_NSB_IJNSU_ISG_SD_EENSU_ISI_SD_EEEEESL_NSB_IJNSB_IJllllEEESD_SV_EEESL_S1R_NS1I_6fusion15FusionCallbacksIS1M_NS1S_17LinearCombinationISL_fSL_fLNS_15FloatRoundStyleE2EEESK_S1P_JEEENSA_5SM1004TMEM4LOAD26SM100_TMEM_LOAD_32dp32b32xES13_S1D_NSA_39AutoVectorizingCopyWithAssumedAlignmentILi128EEENSA_21SM90_TMA_STORE_IM2COLES1D_S23_S23_EEEvvEEEEvNT_6ParamsE,"",@"SHT_CUDA_INFO"
	.sectionflags	@""
	.align	4


	//----- nvinfo : EIATTR_CUDA_API_VERSION
	.align		4
        /*0000*/ 	.byte	0x04, 0x37
        /*0002*/ 	.short	(.L_31 - .L_30)
.L_30:
        /*0004*/ 	.word	0x00000082


	//----- nvinfo : EIATTR_KPARAM_INFO
	.align		4
.L_31:
        /*0008*/ 	.byte	0x04, 0x17
        /*000a*/ 	.short	(.L_33 - .L_32)
.L_32:
        /*000c*/ 	.word	0x00000000
        /*0010*/ 	.short	0x0000
        /*0012*/ 	.short	0x0000
        /*0014*/ 	.byte	0x00, 0xf0, 0x01, 0x24


	//----- nvinfo : EIATTR_AT_ENTRY_FRAGMENTS
	.align		4
.L_33:
        /*0018*/ 	.byte	0x04, 0x4f
        /*001a*/ 	.short	(.L_35 - .L_34)


	//   ....[0]....
.L_34:
        /*001c*/ 	.word	0x00000006


	//----- nvinfo : EIATTR_RESERVED_SMEM_USED
	.align		4
.L_35:
        /*0020*/ 	.byte	0x01, 0x41
	.zero		2


	//----- nvinfo : EIATTR_SPARSE_MMA_MASK
	.align		4
        /*0024*/ 	.byte	0x03, 0x50
        /*0026*/ 	.short	0x0000


	//----- nvinfo : EIATTR_TCGEN05_1CTA_USED
	.align		4
        /*0028*/ 	.byte	0x01, 0x51
	.zero		2


	//----- nvinfo : EIATTR_MAXREG_COUNT
	.align		4
        /*002c*/ 	.byte	0x03, 0x1b
        /*002e*/ 	.short	0x00ff


	//----- nvinfo : EIATTR_NUM_BARRIERS
	.align		4
        /*0030*/ 	.byte	0x02, 0x4c
        /*0032*/ 	.byte	0x07
	.zero		1


	//----- nvinfo : EIATTR_EXTERNS
	.align		4
        /*0034*/ 	.byte	0x04, 0x0f
        /*0036*/ 	.short	(.L_37 - .L_36)


	//   ....[0]....
	.align		4
.L_36:
        /*0038*/ 	.word	index@(__assertfail)


	//----- nvinfo : EIATTR_MERCURY_ISA_VERSION
	.align		4
.L_37:
        /*003c*/ 	.byte	0x03, 0x5f
        /*003e*/ 	.short	0x0101


	//----- nvinfo : EIATTR_INT_WARP_WIDE_INSTR_OFFSETS
	.align		4
        /*0040*/ 	.byte	0x04, 0x31
        /*0042*/ 	.short	(.L_39 - .L_38)


	//   ....[0]....
.L_38:
        /*0044*/ 	.word	0x000043d0


	//   ....[1]....
        /*0048*/ 	.word	0x000043f0


	//   ....[2]....
        /*004c*/ 	.word	0x00004420


	//   ....[3]....
        /*0050*/ 	.word	0x00005120


	//   ....[4]....
        /*0054*/ 	.word	0x00005240


	//   ....[5]....
        /*0058*/ 	.word	0x000053f0


	//   ....[6]....
        /*005c*/ 	.word	0x00005450


	//----- nvinfo : EIATTR_COOP_GROUP_MASK_REGIDS
	.align		4
.L_39:
        /*0060*/ 	.byte	0x04, 0x29
        /*0062*/ 	.short	(.L_41 - .L_40)


	//   ....[0]....
.L_40:
        /*0064*/ 	.word	0xffffffff


	//   ....[1]....
        /*0068*/ 	.word	0xffffffff


	//   ....[2]....
        /*006c*/ 	.word	0xffffffff


	//   ....[3]....
        /*0070*/ 	.word	0xffffffff


	//   ....[4]....
        /*0074*/ 	.word	0xffffffff


	//   ....[5]....
        /*0078*/ 	.word	0xffffffff


	//   ....[6]....
        /*007c*/ 	.word	0xffffffff


	//   ....[7]....
        /*0080*/ 	.word	0xffffffff


	//   ....[8]....
        /*0084*/ 	.word	0xffffffff


	//   ....[9]....
        /*0088*/ 	.word	0xffffffff


	//   ....[10]....
        /*008c*/ 	.word	0xffffffff


	//   ....[11]....
        /*0090*/ 	.word	0xffffffff


	//----- nvinfo : EIATTR_COOP_GROUP_INSTR_OFFSETS
	.align		4
.L_41:
        /*0094*/ 	.byte	0x04, 0x28
        /*0096*/ 	.short	(.L_43 - .L_42)


	//   ....[0]....
.L_42:
        /*0098*/ 	.word	0x00000090


	//   ....[1]....
        /*009c*/ 	.word	0x00000520


	//   ....[2]....
        /*00a0*/ 	.word	0x00000840


	//   ....[3]....
        /*00a4*/ 	.word	0x000009c0


	//   ....[4]....
        /*00a8*/ 	.word	0x00000ac0


	//   ....[5]....
        /*00ac*/ 	.word	0x00000c10


	//   ....[6]....
        /*00b0*/ 	.word	0x00002430


	//   ....[7]....
        /*00b4*/ 	.word	0x00003810


	//   ....[8]....
        /*00b8*/ 	.word	0x00003a20


	//   ....[9]....
        /*00bc*/ 	.word	0x00003a50


	//   ....[10]....
        /*00c0*/ 	.word	0x000042b0


	//   ....[11]....
        /*00c4*/ 	.word	0x000044f0


	//----- nvinfo : EIATTR_VRC_CTA_INIT_COUNT
	.align		4
.L_43:
        /*00c8*/ 	.byte	0x02, 0x4a
        /*00ca*/ 	.byte	0x80
	.zero		1


	//----- nvinfo : EIATTR_SYSCALL_OFFSETS
	.align		4
        /*00cc*/ 	.byte	0x04, 0x46
        /*00ce*/ 	.short	(.L_45 - .L_44)


	//   ....[0]....
.L_44:
        /*00d0*/ 	.word	0x000061b0


	//   ....[1]....
        /*00d4*/ 	.word	0x000062a0


	//   ....[2]....
        /*00d8*/ 	.word	0x00006c80


	//   ....[3]....
        /*00dc*/ 	.word	0x000079a0


	//----- nvinfo : EIATTR_MBARRIER_INSTR_OFFSETS
	.align		4
.L_45:
        /*00e0*/ 	.byte	0x04, 0x39
        /*00e2*/ 	.short	(.L_47 - .L_46)


	//   ....[0]....
.L_46:
        /*00e4*/ 	.word	0x00000620
        /*00e8*/ 	.word	0x000000ff
        /*00ec*/ 	.word	0x00000000
        /*00f0*/ 	.short	0x0100
        /*00f2*/ 	.byte	0x04
	.zero		1


	//   ....[1]....
        /*00f4*/ 	.word	0x00000630
        /*00f8*/ 	.word	0x000000ff
        /*00fc*/ 	.word	0x00000080
        /*0100*/ 	.short	0x0100
        /*0102*/ 	.byte	0x04
	.zero		1


	//   ....[2]....
        /*0104*/ 	.word	0x00000640
        /*0108*/ 	.word	0x000000ff
        /*010c*/ 	.word	0x00000008
        /*0110*/ 	.short	0x0100
        /*0112*/ 	.byte	0x04
	.zero		1


	//   ....[3]....
        /*0114*/ 	.word	0x00000650
        /*0118*/ 	.word	0x000000ff
        /*011c*/ 	.word	0x00000088
        /*0120*/ 	.short	0x0100
        /*0122*/ 	.byte	0x04
	.zero		1


	//   ....[4]....
        /*0124*/ 	.word	0x00000660
        /*0128*/ 	.word	0x000000ff
        /*012c*/ 	.word	0x00000010
        /*0130*/ 	.short	0x0100
        /*0132*/ 	.byte	0x04
	.zero		1


	//   ....[5]....
        /*0134*/ 	.word	0x00000670
        /*0138*/ 	.word	0x000000ff
        /*013c*/ 	.word	0x00000090
        /*0140*/ 	.short	0x0100
        /*0142*/ 	.byte	0x04
	.zero		1


	//   ....[6]....
        /*0144*/ 	.word	0x00000680
        /*0148*/ 	.word	0x000000ff
        /*014c*/ 	.word	0x00000018
        /*0150*/ 	.short	0x0100
        /*0152*/ 	.byte	0x04
	.zero		1


	//   ....[7]....
        /*0154*/ 	.word	0x00000690
        /*0158*/ 	.word	0x000000ff
        /*015c*/ 	.word	0x00000098
        /*0160*/ 	.short	0x0100
        /*0162*/ 	.byte	0x04
	.zero		1


	//   ....[8]....
        /*0164*/ 	.word	0x000006a0
        /*0168*/ 	.word	0x000000ff
        /*016c*/ 	.word	0x00000020
        /*0170*/ 	.short	0x0100
        /*0172*/ 	.byte	0x04
	.zero		1


	//   ....[9]....
        /*0174*/ 	.word	0x000006b0
        /*0178*/ 	.word	0x000000ff
        /*017c*/ 	.word	0x000000a0
        /*0180*/ 	.short	0x0100
        /*0182*/ 	.byte	0x04
	.zero		1


	//   ....[10]....
        /*0184*/ 	.word	0x000006c0
        /*0188*/ 	.word	0x000000ff
        /*018c*/ 	.word	0x00000028
        /*0190*/ 	.short	0x0100
        /*0192*/ 	.byte	0x04
	.zero		1


	//   ....[11]....
        /*0194*/ 	.word	0x000006d0
        /*0198*/ 	.word	0x000000ff
        /*019c*/ 	.word	0x000000a8
        /*01a0*/ 	.short	0x0100
        /*01a2*/ 	.byte	0x04
	.zero		1


	//   ....[12]....
        /*01a4*/ 	.word	0x000006e0
        /*01a8*/ 	.word	0x000000ff
        /*01ac*/ 	.word	0x00000030
        /*01b0*/ 	.short	0x0100
        /*01b2*/ 	.byte	0x04
	.zero		1


	//   ....[13]....
        /*01b4*/ 	.word	0x000006f0
        /*01b8*/ 	.word	0x000000ff
        /*01bc*/ 	.word	0x000000b0
        /*01c0*/ 	.short	0x0100
        /*01c2*/ 	.byte	0x04
	.zero		1


	//   ....[14]....
        /*01c4*/ 	.word	0x00000700
        /*01c8*/ 	.word	0x000000ff
        /*01cc*/ 	.word	0x00000038
        /*01d0*/ 	.short	0x0100
        /*01d2*/ 	.byte	0x04
	.zero		1


	//   ....[15]....
        /*01d4*/ 	.word	0x00000710
        /*01d8*/ 	.word	0x000000ff
        /*01dc*/ 	.word	0x000000b8
        /*01e0*/ 	.short	0x0100
        /*01e2*/ 	.byte	0x04
	.zero		1


	//   ....[16]....
        /*01e4*/ 	.word	0x00000720
        /*01e8*/ 	.word	0x000000ff
        /*01ec*/ 	.word	0x00000040
        /*01f0*/ 	.short	0x0100
        /*01f2*/ 	.byte	0x04
	.zero		1


	//   ....[17]....
        /*01f4*/ 	.word	0x00000730
        /*01f8*/ 	.word	0x000000ff
        /*01fc*/ 	.word	0x000000c0
        /*0200*/ 	.short	0x0100
        /*0202*/ 	.byte	0x04
	.zero		1


	//   ....[18]....
        /*0204*/ 	.word	0x00000740
        /*0208*/ 	.word	0x000000ff
        /*020c*/ 	.word	0x00000048
        /*0210*/ 	.short	0x0100
        /*0212*/ 	.byte	0x04
	.zero		1


	//   ....[19]....
        /*0214*/ 	.word	0x00000750
        /*0218*/ 	.word	0x000000ff
        /*021c*/ 	.word	0x000000c8
        /*0220*/ 	.short	0x0100
        /*0222*/ 	.byte	0x04
	.zero		1


	//   ....[20]....
        /*0224*/ 	.word	0x00000760
        /*0228*/ 	.word	0x000000ff
        /*022c*/ 	.word	0x00000050
        /*0230*/ 	.short	0x0100
        /*0232*/ 	.byte	0x04
	.zero		1


	//   ....[21]....
        /*0234*/ 	.word	0x00000770
        /*0238*/ 	.word	0x000000ff
        /*023c*/ 	.word	0x000000d0
        /*0240*/ 	.short	0x0100
        /*0242*/ 	.byte	0x04
	.zero		1


	//   ....[22]....
        /*0244*/ 	.word	0x00000780
        /*0248*/ 	.word	0x000000ff
        /*024c*/ 	.word	0x00000058
        /*0250*/ 	.short	0x0100
        /*0252*/ 	.byte	0x04
	.zero		1


	//   ....[23]....
        /*0254*/ 	.word	0x00000790
        /*0258*/ 	.word	0x000000ff
        /*025c*/ 	.word	0x000000d8
        /*0260*/ 	.short	0x0100
        /*0262*/ 	.byte	0x04
	.zero		1


	//   ....[24]....
        /*0264*/ 	.word	0x000007a0
        /*0268*/ 	.word	0x000000ff
        /*026c*/ 	.word	0x00000060
        /*0270*/ 	.short	0x0100
        /*0272*/ 	.byte	0x04
	.zero		1


	//   ....[25]....
        /*0274*/ 	.word	0x000007b0
        /*0278*/ 	.word	0x000000ff
        /*027c*/ 	.word	0x000000e0
        /*0280*/ 	.short	0x0100
        /*0282*/ 	.byte	0x04
	.zero		1


	//   ....[26]....
        /*0284*/ 	.word	0x000007c0
        /*0288*/ 	.word	0x000000ff
        /*028c*/ 	.word	0x00000068
        /*0290*/ 	.short	0x0100
        /*0292*/ 	.byte	0x04
	.zero		1


	//   ....[27]....
        /*0294*/ 	.word	0x000007d0
        /*0298*/ 	.word	0x000000ff
        /*029c*/ 	.word	0x000000e8
        /*02a0*/ 	.short	0x0100
        /*02a2*/ 	.byte	0x04
	.zero		1


	//   ....[28]....
        /*02a4*/ 	.word	0x000007e0
        /*02a8*/ 	.word	0x000000ff
        /*02ac*/ 	.word	0x00000070
        /*02b0*/ 	.short	0x0100
        /*02b2*/ 	.byte	0x04
	.zero		1


	//   ....[29]....
        /*02b4*/ 	.word	0x000007f0
        /*02b8*/ 	.word	0x000000ff
        /*02bc*/ 	.word	0x000000f0
        /*02c0*/ 	.short	0x0100
        /*02c2*/ 	.byte	0x04
	.zero		1


	//   ....[30]....
        /*02c4*/ 	.word	0x00000800
        /*02c8*/ 	.word	0x000000ff
        /*02cc*/ 	.word	0x00000078
        /*02d0*/ 	.short	0x0100
        /*02d2*/ 	.byte	0x04
	.zero		1


	//   ....[31]....
        /*02d4*/ 	.word	0x00000810
        /*02d8*/ 	.word	0x000000ff
        /*02dc*/ 	.word	0x000000f8
        /*02e0*/ 	.short	0x0100
        /*02e2*/ 	.byte	0x04
	.zero		1


	//   ....[32]....
        /*02e4*/ 	.word	0x00000950
        /*02e8*/ 	.word	0x000000ff
        /*02ec*/ 	.word	0x00000100
        /*02f0*/ 	.short	0x0100
        /*02f2*/ 	.byte	0x04
	.zero		1


	//   ....[33]....
        /*02f4*/ 	.word	0x00000960
        /*02f8*/ 	.word	0x000000ff
        /*02fc*/ 	.word	0x00000118
        /*0300*/ 	.short	0x0100
        /*0302*/ 	.byte	0x04
	.zero		1


	//   ....[34]....
        /*0304*/ 	.word	0x00000970
        /*0308*/ 	.word	0x000000ff
        /*030c*/ 	.word	0x00000108
        /*0310*/ 	.short	0x0100
        /*0312*/ 	.byte	0x04
	.zero		1


	//   ....[35]....
        /*0314*/ 	.word	0x00000980
        /*0318*/ 	.word	0x000000ff
        /*031c*/ 	.word	0x00000120
        /*0320*/ 	.short	0x0100
        /*0322*/ 	.byte	0x04
	.zero		1


	//   ....[36]....
        /*0324*/ 	.word	0x00000990
        /*0328*/ 	.word	0x000000ff
        /*032c*/ 	.word	0x00000110
        /*0330*/ 	.short	0x0100
        /*0332*/ 	.byte	0x04
	.zero		1


	//   ....[37]....
        /*0334*/ 	.word	0x000009a0
        /*0338*/ 	.word	0x000000ff
        /*033c*/ 	.word	0x00000128
        /*0340*/ 	.short	0x0100
        /*0342*/ 	.byte	0x04
	.zero		1


	//   ....[38]....
        /*0344*/ 	.word	0x00000a90
        /*0348*/ 	.word	0x000000ff
        /*034c*/ 	.word	0x00000130
        /*0350*/ 	.short	0x0100
        /*0352*/ 	.byte	0x06
	.zero		1


	//   ....[39]....
        /*0354*/ 	.word	0x00000aa0
        /*0358*/ 	.word	0x000000ff
        /*035c*/ 	.word	0x00000138
        /*0360*/ 	.short	0x0100
        /*0362*/ 	.byte	0x06
	.zero		1


	//   ....[40]....
        /*0364*/ 	.word	0x00000be0
        /*0368*/ 	.word	0x000000ff
        /*036c*/ 	.word	0x00000140
        /*0370*/ 	.short	0x0100
        /*0372*/ 	.byte	0x06
	.zero		1


	//   ....[41]....
        /*0374*/ 	.word	0x00000bf0
        /*0378*/ 	.word	0x000000ff
        /*037c*/ 	.word	0x00000148
        /*0380*/ 	.short	0x0100
        /*0382*/ 	.byte	0x06
	.zero		1


	//   ....[42]....
        /*0384*/ 	.word	0x00000d40
        /*0388*/ 	.word	0x000000ff
        /*038c*/ 	.word	0x00000150
        /*0390*/ 	.short	0x0100
        /*0392*/ 	.byte	0x04
	.zero		1


	//   ....[43]....
        /*0394*/ 	.word	0x00000d50
        /*0398*/ 	.word	0x000000ff
        /*039c*/ 	.word	0x00000160
        /*03a0*/ 	.short	0x0100
        /*03a2*/ 	.byte	0x04
	.zero		1


	//   ....[44]....
        /*03a4*/ 	.word	0x00000d60
        /*03a8*/ 	.word	0x000000ff
        /*03ac*/ 	.word	0x00000158
        /*03b0*/ 	.short	0x0100
        /*03b2*/ 	.byte	0x04
	.zero		1


	//   ....[45]....
        /*03b4*/ 	.word	0x00000d70
        /*03b8*/ 	.word	0x000000ff
        /*03bc*/ 	.word	0x00000168
        /*03c0*/ 	.short	0x0100
        /*03c2*/ 	.byte	0x04
	.zero		1


	//   ....[46]....
        /*03c4*/ 	.word	0x000016f0
        /*03c8*/ 	.word	0x000000ff
        /*03cc*/ 	.word	0x00000080
        /*03d0*/ 	.short	0x010a
        /*03d2*/ 	.byte	0x04
	.zero		1


	//   ....[47]....
        /*03d4*/ 	.word	0x00001a00
        /*03d8*/ 	.word	0x000000ff
        /*03dc*/ 	.word	0x00000080
        /*03e0*/ 	.short	0x010a
        /*03e2*/ 	.byte	0x09
	.zero		1


	//   ....[48]....
        /*03e4*/ 	.word	0x00001b70
        /*03e8*/ 	.word	0x000000ff
        /*03ec*/ 	.word	0x00000080
        /*03f0*/ 	.short	0x010a
        /*03f2*/ 	.byte	0x08
	.zero		1


	//   ....[49]....
        /*03f4*/ 	.word	0x00001d90
        /*03f8*/ 	.word	0x000000ff
        /*03fc*/ 	.word	0x00000138
        /*0400*/ 	.short	0x0101
        /*0402*/ 	.byte	0x1e
	.zero		1


	//   ....[50]....
        /*0404*/ 	.word	0x00001dc0
        /*0408*/ 	.word	0x000000ff
        /*040c*/ 	.word	0x00000080
        /*0410*/ 	.short	0x010a
        /*0412*/ 	.byte	0x04
	.zero		1


	//   ....[51]....
        /*0414*/ 	.word	0x000020a0
        /*0418*/ 	.word	0x000000ff
        /*041c*/ 	.word	0x00000080
        /*0420*/ 	.short	0x010a
        /*0422*/ 	.byte	0x09
	.zero		1


	//   ....[52]....
        /*0424*/ 	.word	0x00002210
        /*0428*/ 	.word	0x000000ff
        /*042c*/ 	.word	0x00000080
        /*0430*/ 	.short	0x010a
        /*0432*/ 	.byte	0x08
	.zero		1


	//   ....[53]....
        /*0434*/ 	.word	0x00002440
        /*0438*/ 	.word	0x000000ff
        /*043c*/ 	.word	0x00000140
        /*0440*/ 	.short	0x010a
        /*0442*/ 	.byte	0x1e
	.zero		1


	//   ....[54]....
        /*0444*/ 	.word	0x00002500
        /*0448*/ 	.word	0x000000ff
        /*044c*/ 	.word	0x00000000
        /*0450*/ 	.short	0x0101
        /*0452*/ 	.byte	0x04
	.zero		1


	//   ....[55]....
        /*0454*/ 	.word	0x00002b00
        /*0458*/ 	.word	0x000000ff
        /*045c*/ 	.word	0x00000000
        /*0460*/ 	.short	0x010a
        /*0462*/ 	.byte	0x04
	.zero		1


	//   ....[56]....
        /*0464*/ 	.word	0x00002ba0
        /*0468*/ 	.word	0x000000ff
        /*046c*/ 	.word	0x00000000
        /*0470*/ 	.short	0x010a
        /*0472*/ 	.byte	0x05
	.zero		1


	//   ....[57]....
        /*0474*/ 	.word	0x00002c40
        /*0478*/ 	.word	0x000000ff
        /*047c*/ 	.word	0x00000000
        /*0480*/ 	.short	0x010a
        /*0482*/ 	.byte	0x05
	.zero		1


	//   ....[58]....
        /*0484*/ 	.word	0x00002ce0
        /*0488*/ 	.word	0x000000ff
        /*048c*/ 	.word	0x00000000
        /*0490*/ 	.short	0x010a
        /*0492*/ 	.byte	0x05
	.zero		1


	//   ....[59]....
        /*0494*/ 	.word	0x00002d80
        /*0498*/ 	.word	0x000000ff
        /*049c*/ 	.word	0x00000000
        /*04a0*/ 	.short	0x010a
        /*04a2*/ 	.byte	0x05
	.zero		1


	//   ....[60]....
        /*04a4*/ 	.word	0x00002e20
        /*04a8*/ 	.word	0x000000ff
        /*04ac*/ 	.word	0x00000000
        /*04b0*/ 	.short	0x010a
        /*04b2*/ 	.byte	0x05
	.zero		1


	//   ....[61]....
        /*04b4*/ 	.word	0x00002ec0
        /*04b8*/ 	.word	0x000000ff
        /*04bc*/ 	.word	0x00000000
        /*04c0*/ 	.short	0x010a
        /*04c2*/ 	.byte	0x05
	.zero		1


	//   ....[62]....
        /*04c4*/ 	.word	0x00002f60
        /*04c8*/ 	.word	0x000000ff
        /*04cc*/ 	.word	0x00000000
        /*04d0*/ 	.short	0x010a
        /*04d2*/ 	.byte	0x05
	.zero		1


	//   ....[63]....
        /*04d4*/ 	.word	0x00003000
        /*04d8*/ 	.word	0x000000ff
        /*04dc*/ 	.word	0x00000000
        /*04e0*/ 	.short	0x010a
        /*04e2*/ 	.byte	0x05
	.zero		1


	//   ....[64]....
        /*04e4*/ 	.word	0x000030a0
        /*04e8*/ 	.word	0x000000ff
        /*04ec*/ 	.word	0x00000000
        /*04f0*/ 	.short	0x010a
        /*04f2*/ 	.byte	0x05
	.zero		1


	//   ....[65]....
        /*04f4*/ 	.word	0x00003140
        /*04f8*/ 	.word	0x000000ff
        /*04fc*/ 	.word	0x00000000
        /*0500*/ 	.short	0x010a
        /*0502*/ 	.byte	0x05
	.zero		1


	//   ....[66]....
        /*0504*/ 	.word	0x000031e0
        /*0508*/ 	.word	0x000000ff
        /*050c*/ 	.word	0x00000000
        /*0510*/ 	.short	0x010a
        /*0512*/ 	.byte	0x05
	.zero		1


	//   ....[67]....
        /*0514*/ 	.word	0x00003280
        /*0518*/ 	.word	0x000000ff
        /*051c*/ 	.word	0x00000000
        /*0520*/ 	.short	0x010a
        /*0522*/ 	.byte	0x05
	.zero		1


	//   ....[68]....
        /*0524*/ 	.word	0x00003320
        /*0528*/ 	.word	0x000000ff
        /*052c*/ 	.word	0x00000000
        /*0530*/ 	.short	0x010a
        /*0532*/ 	.byte	0x05
	.zero		1


	//   ....[69]....
        /*0534*/ 	.word	0x000033c0
        /*0538*/ 	.word	0x000000ff
        /*053c*/ 	.word	0x00000000
        /*0540*/ 	.short	0x010a
        /*0542*/ 	.byte	0x05
	.zero		1


	//   ....[70]....
        /*0544*/ 	.word	0x00003470
        /*0548*/ 	.word	0x00000000
        /*054c*/ 	.word	0x00000000
        /*0550*/ 	.short	0x010a
        /*0552*/ 	.byte	0xff
	.zero		1


	//   ....[71]....
        /*0554*/ 	.word	0x000035c0
        /*0558*/ 	.word	0x000000ff
        /*055c*/ 	.word	0x00000148
        /*0560*/ 	.short	0x010a
        /*0562*/ 	.byte	0x04
	.zero		1


	//   ....[72]....
        /*0564*/ 	.word	0x00003660
        /*0568*/ 	.word	0x000000ff
        /*056c*/ 	.word	0x00000140
        /*0570*/ 	.short	0x010a
        /*0572*/ 	.byte	0x04
	.zero		1


	//   ....[73]....
        /*0574*/ 	.word	0x00003700
        /*0578*/ 	.word	0x000000ff
        /*057c*/ 	.word	0x00000000
        /*0580*/ 	.short	0x0101
        /*0582*/ 	.byte	0x05
	.zero		1


	//   ....[74]....
        /*0584*/ 	.word	0x00003740
        /*0588*/ 	.word	0x000000ff
        /*058c*/ 	.word	0x00000148
        /*0590*/ 	.short	0x0106
        /*0592*/ 	.byte	0x04
	.zero		1


	//   ....[75]....
        /*0594*/ 	.word	0x00003780
        /*0598*/ 	.word	0x00000000
        /*059c*/ 	.word	0x00000148
        /*05a0*/ 	.short	0x010a
        /*05a2*/ 	.byte	0xff
	.zero		1


	//   ....[76]....
        /*05a4*/ 	.word	0x00003cb0
        /*05a8*/ 	.word	0x000000ff
        /*05ac*/ 	.word	0x00000140
        /*05b0*/ 	.short	0x010a
        /*05b2*/ 	.byte	0x12
	.zero		1


	//   ....[77]....
        /*05b4*/ 	.word	0x00003d60
        /*05b8*/ 	.word	0x000000ff
        /*05bc*/ 	.word	0x00000000
        /*05c0*/ 	.short	0x0101
        /*05c2*/ 	.byte	0x17
	.zero		1


	//   ....[78]....
        /*05c4*/ 	.word	0x00003d70
        /*05c8*/ 	.word	0x000000ff
        /*05cc*/ 	.word	0x00000160
        /*05d0*/ 	.short	0x010a
        /*05d2*/ 	.byte	0x16
	.zero		1


	//   ....[79]....
        /*05d4*/ 	.word	0x00003e00
        /*05d8*/ 	.word	0x000000ff
        /*05dc*/ 	.word	0x00000000
        /*05e0*/ 	.short	0x010a
        /*05e2*/ 	.byte	0x04
	.zero		1


	//   ....[80]....
        /*05e4*/ 	.word	0x00003e70
        /*05e8*/ 	.word	0x000000ff
        /*05ec*/ 	.word	0x00000000
        /*05f0*/ 	.short	0x010a
        /*05f2*/ 	.byte	0x10
	.zero		1


	//   ....[81]....
        /*05f4*/ 	.word	0x00003fb0
        /*05f8*/ 	.word	0x000000ff
        /*05fc*/ 	.word	0x00000000
        /*0600*/ 	.short	0x010a
        /*0602*/ 	.byte	0x04
	.zero		1


	//   ....[82]....
        /*0604*/ 	.word	0x00004200
        /*0608*/ 	.word	0x000000ff
        /*060c*/ 	.word	0x00000000
        /*0610*/ 	.short	0x010a
        /*0612*/ 	.byte	0x04
	.zero		1


	//   ....[83]....
        /*0614*/ 	.word	0x00004290
        /*0618*/ 	.word	0x000000ff
        /*061c*/ 	.word	0x00000000
        /*0620*/ 	.short	0x010a
        /*0622*/ 	.byte	0x04
	.zero		1


	//   ....[84]....
        /*0624*/ 	.word	0x000047e0
        /*0628*/ 	.word	0x000000ff
        /*062c*/ 	.word	0x00000140
        /*0630*/ 	.short	0x010a
        /*0632*/ 	.byte	0x18
	.zero		1


	//   ....[85]....
        /*0634*/ 	.word	0x00004880
        /*0638*/ 	.word	0x000000ff
        /*063c*/ 	.word	0x00000000
        /*0640*/ 	.short	0x0101
        /*0642*/ 	.byte	0x24
	.zero		1


	//   ....[86]....
        /*0644*/ 	.word	0x00004db0
        /*0648*/ 	.word	0x000000ff
        /*064c*/ 	.word	0x00000138
        /*0650*/ 	.short	0x010a
        /*0652*/ 	.byte	0x18
	.zero		1


	//   ....[87]....
        /*0654*/ 	.word	0x00004f80
        /*0658*/ 	.word	0x000000ff
        /*065c*/ 	.word	0x00000118
        /*0660*/ 	.short	0x010a
        /*0662*/ 	.byte	0x07
	.zero		1


	//   ....[88]....
        /*0664*/ 	.word	0x000052d0
        /*0668*/ 	.word	0x000000ff
        /*066c*/ 	.word	0x00000100
        /*0670*/ 	.short	0x010b
        /*0672*/ 	.byte	0x07
	.zero		1


	//   ....[89]....
        /*0674*/ 	.word	0x000052e0
        /*0678*/ 	.word	0x000000ff
        /*067c*/ 	.word	0x00000000
        /*0680*/ 	.short	0x0101
        /*0682*/ 	.byte	0x06
	.zero		1


	//   ....[90]....
        /*0684*/ 	.word	0x000052f0
        /*0688*/ 	.word	0x000000ff
        /*068c*/ 	.word	0x00000118
        /*0690*/ 	.short	0x010a
        /*0692*/ 	.byte	0x04
	.zero		1


	//   ....[91]....
        /*0694*/ 	.word	0x00005510
        /*0698*/ 	.word	0x000000ff
        /*069c*/ 	.word	0x00000100
        /*06a0*/ 	.short	0x010b
        /*06a2*/ 	.byte	0x04
	.zero		1


	//   ....[92]....
        /*06a4*/ 	.word	0x00005520
        /*06a8*/ 	.word	0x000000ff
        /*06ac*/ 	.word	0x00000000
        /*06b0*/ 	.short	0x0101
        /*06b2*/ 	.byte	0x05
	.zero		1


	//   ....[93]....
        /*06b4*/ 	.word	0x00005570
        /*06b8*/ 	.word	0x000000ff
        /*06bc*/ 	.word	0x00000000
        /*06c0*/ 	.short	0x010a
        /*06c2*/ 	.byte	0x04
	.zero		1


	//   ....[94]....
        /*06c4*/ 	.word	0x00005640
        /*06c8*/ 	.word	0x00000002
        /*06cc*/ 	.word	0x00000000
        /*06d0*/ 	.short	0x010a
        /*06d2*/ 	.byte	0xff
	.zero		1


	//   ....[95]....
        /*06d4*/ 	.word	0x000056b0
        /*06d8*/ 	.word	0x00000004
        /*06dc*/ 	.word	0x00000000
        /*06e0*/ 	.short	0x010a
        /*06e2*/ 	.byte	0xff
	.zero		1


	//   ....[96]....
        /*06e4*/ 	.word	0x00005a60
        /*06e8*/ 	.word	0x000000ff
        /*06ec*/ 	.word	0x00000140
        /*06f0*/ 	.short	0x010a
        /*06f2*/ 	.byte	0x31
	.zero		1


	//   ....[97]....
        /*06f4*/ 	.word	0x00005b30
        /*06f8*/ 	.word	0x000000ff
        /*06fc*/ 	.word	0x00000000
        /*0700*/ 	.short	0x0101
        /*0702*/ 	.byte	0x04
	.zero		1


	//   ....[98]....
        /*0704*/ 	.word	0x00006710
        /*0708*/ 	.word	0x00000000
        /*070c*/ 	.word	0x00000100
        /*0710*/ 	.short	0x010a
        /*0712*/ 	.byte	0xff
	.zero		1


	//   ....[99]....
        /*0714*/ 	.word	0x00006800
        /*0718*/ 	.word	0x00000066
        /*071c*/ 	.word	0x00000150
        /*0720*/ 	.short	0x010a
        /*0722*/ 	.byte	0xff
	.zero		1


	//   ....[100]....
        /*0724*/ 	.word	0x00006a30
        /*0728*/ 	.word	0x00000000
        /*072c*/ 	.word	0x00000100
        /*0730*/ 	.short	0x010a
        /*0732*/ 	.byte	0xff
	.zero		1


	//   ....[101]....
        /*0734*/ 	.word	0x00006b60
        /*0738*/ 	.word	0x00000066
        /*073c*/ 	.word	0x00000150
        /*0740*/ 	.short	0x010a
        /*0742*/ 	.byte	0xff
	.zero		1


	//   ....[102]....
        /*0744*/ 	.word	0x000076e0
        /*0748*/ 	.word	0x00000000
        /*074c*/ 	.word	0x00000000
        /*0750*/ 	.short	0x0101
        /*0752*/ 	.byte	0xff
	.zero		1


	//   ....[103]....
        /*0754*/ 	.word	0x000076f0
        /*0758*/ 	.word	0x00000003
        /*075c*/ 	.word	0x00000100
        /*0760*/ 	.short	0x010a
        /*0762*/ 	.byte	0xff
	.zero		1


	//   ....[104]....
        /*0764*/ 	.word	0x000077c0
        /*0768*/ 	.word	0x00000003
        /*076c*/ 	.word	0x00000100
        /*0770*/ 	.short	0x010a
        /*0772*/ 	.byte	0xff
	.zero		1


	//   ....[105]....
        /*0774*/ 	.word	0x00007cb0
        /*0778*/ 	.word	0x000000ff
        /*077c*/ 	.word	0x00000000
        /*0780*/ 	.short	0x0101
        /*0782*/ 	.byte	0x05
	.zero		1


	//   ....[106]....
        /*0784*/ 	.word	0x000084e0
        /*0788*/ 	.word	0x00000002
        /*078c*/ 	.word	0x00000000
        /*0790*/ 	.short	0x0101
        /*0792*/ 	.byte	0xff
	.zero		1


	//   ....[107]....
        /*0794*/ 	.word	0x00008750
        /*0798*/ 	.word	0x000000ff
        /*079c*/ 	.word	0x00000000
        /*07a0*/ 	.short	0x0101
        /*07a2*/ 	.byte	0x04
	.zero		1


	//   ....[108]....
        /*07a4*/ 	.word	0x00008780
        /*07a8*/ 	.word	0x00000000
        /*07ac*/ 	.word	0x00000080
        /*07b0*/ 	.short	0x010a
        /*07b2*/ 	.byte	0xff
	.zero		1


	//   ....[109]....
        /*07b4*/ 	.word	0x000087e0
        /*07b8*/ 	.word	0x00000000
        /*07bc*/ 	.word	0x00000080
        /*07c0*/ 	.short	0x010a
        /*07c2*/ 	.byte	0xff
	.zero		1


	//   ....[110]....
        /*07c4*/ 	.word	0x00008840
        /*07c8*/ 	.word	0x00000000
        /*07cc*/ 	.word	0x00000140
        /*07d0*/ 	.short	0x010a
        /*07d2*/ 	.byte	0xff
	.zero		1


	//   ....[111]....
        /*07d4*/ 	.word	0x000088a0
        /*07d8*/ 	.word	0x00000000
        /*07dc*/ 	.word	0x00000000
        /*07e0*/ 	.short	0x010a
        /*07e2*/ 	.byte	0xff
	.zero		1


	//   ....[112]....
        /*07e4*/ 	.word	0x00008900
        /*07e8*/ 	.word	0x00000000
        /*07ec*/ 	.word	0x00000000
        /*07f0*/ 	.short	0x010a
        /*07f2*/ 	.byte	0xff
	.zero		1


	//   ....[113]....
        /*07f4*/ 	.word	0x00008960
        /*07f8*/ 	.word	0x00000000
        /*07fc*/ 	.word	0x00000000
        /*0800*/ 	.short	0x010a
        /*0802*/ 	.byte	0xff
	.zero		1


	//   ....[114]....
        /*0804*/ 	.word	0x000089c0
        /*0808*/ 	.word	0x00000000
        /*080c*/ 	.word	0x00000000
        /*0810*/ 	.short	0x010a
        /*0812*/ 	.byte	0xff
	.zero		1


	//   ....[115]....
        /*0814*/ 	.word	0x00008a20
        /*0818*/ 	.word	0x00000000
        /*081c*/ 	.word	0x00000000
        /*0820*/ 	.short	0x010a
        /*0822*/ 	.byte	0xff
	.zero		1


	//   ....[116]....
        /*0824*/ 	.word	0x00008a80
        /*0828*/ 	.word	0x00000000
        /*082c*/ 	.word	0x00000000
        /*0830*/ 	.short	0x010a
        /*0832*/ 	.byte	0xff
	.zero		1


	//   ....[117]....
        /*0834*/ 	.word	0x00008ae0
        /*0838*/ 	.word	0x00000000
        /*083c*/ 	.word	0x00000000
        /*0840*/ 	.short	0x010a
        /*0842*/ 	.byte	0xff
	.zero		1


	//   ....[118]....
        /*0844*/ 	.word	0x00008b40
        /*0848*/ 	.word	0x00000000
        /*084c*/ 	.word	0x00000000
        /*0850*/ 	.short	0x010a
        /*0852*/ 	.byte	0xff
	.zero		1


	//   ....[119]....
        /*0854*/ 	.word	0x00008ba0
        /*0858*/ 	.word	0x00000000
        /*085c*/ 	.word	0x00000000
        /*0860*/ 	.short	0x010a
        /*0862*/ 	.byte	0xff
	.zero		1


	//   ....[120]....
        /*0864*/ 	.word	0x00008c00
        /*0868*/ 	.word	0x00000000
        /*086c*/ 	.word	0x00000000
        /*0870*/ 	.short	0x010a
        /*0872*/ 	.byte	0xff
	.zero		1


	//   ....[121]....
        /*0874*/ 	.word	0x00008c60
        /*0878*/ 	.word	0x00000000
        /*087c*/ 	.word	0x00000000
        /*0880*/ 	.short	0x010a
        /*0882*/ 	.byte	0xff
	.zero		1


	//   ....[122]....
        /*0884*/ 	.word	0x00008cc0
        /*0888*/ 	.word	0x00000000
        /*088c*/ 	.word	0x00000000
        /*0890*/ 	.short	0x010a
        /*0892*/ 	.byte	0xff
	.zero		1


	//   ....[123]....
        /*0894*/ 	.word	0x00008d20
        /*0898*/ 	.word	0x00000000
        /*089c*/ 	.word	0x00000000
        /*08a0*/ 	.short	0x010a
        /*08a2*/ 	.byte	0xff
	.zero		1


	//   ....[124]....
        /*08a4*/ 	.word	0x00008d80
        /*08a8*/ 	.word	0x00000000
        /*08ac*/ 	.word	0x00000000
        /*08b0*/ 	.short	0x010a
        /*08b2*/ 	.byte	0xff
	.zero		1


	//   ....[125]....
        /*08b4*/ 	.word	0x00008de0
        /*08b8*/ 	.word	0x00000000
        /*08bc*/ 	.word	0x00000000
        /*08c0*/ 	.short	0x010a
        /*08c2*/ 	.byte	0xff
	.zero		1


	//   ....[126]....
        /*08c4*/ 	.word	0x00008e40
        /*08c8*/ 	.word	0x00000004
        /*08cc*/ 	.word	0x00000148
        /*08d0*/ 	.short	0x010a
        /*08d2*/ 	.byte	0xff
	.zero		1


	//   ....[127]....
        /*08d4*/ 	.word	0x00008ea0
        /*08d8*/ 	.word	0x00000004
        /*08dc*/ 	.word	0x00000140
        /*08e0*/ 	.short	0x010a
        /*08e2*/ 	.byte	0xff
	.zero		1


	//   ....[128]....
        /*08e4*/ 	.word	0x00008f00
        /*08e8*/ 	.word	0x00000000
        /*08ec*/ 	.word	0x00000140
        /*08f0*/ 	.short	0x010a
        /*08f2*/ 	.byte	0xff
	.zero		1


	//   ....[129]....
        /*08f4*/ 	.word	0x00008f60
        /*08f8*/ 	.word	0x00000005
        /*08fc*/ 	.word	0x00000160
        /*0900*/ 	.short	0x010a
        /*0902*/ 	.byte	0xff
	.zero		1


	//   ....[130]....
        /*0904*/ 	.word	0x00008fc0
        /*0908*/ 	.word	0x00000000
        /*090c*/ 	.word	0x00000000
        /*0910*/ 	.short	0x010a
        /*0912*/ 	.byte	0xff
	.zero		1


	//   ....[131]....
        /*0914*/ 	.word	0x00009020
        /*0918*/ 	.word	0x00000000
        /*091c*/ 	.word	0x00000000
        /*0920*/ 	.short	0x010a
        /*0922*/ 	.byte	0xff
	.zero		1


	//   ....[132]....
        /*0924*/ 	.word	0x00009080
        /*0928*/ 	.word	0x00000000
        /*092c*/ 	.word	0x00000000
        /*0930*/ 	.short	0x010a
        /*0932*/ 	.byte	0xff
	.zero		1


	//   ....[133]....
        /*0934*/ 	.word	0x000090e0
        /*0938*/ 	.word	0x00000000
        /*093c*/ 	.word	0x00000140
        /*0940*/ 	.short	0x010a
        /*0942*/ 	.byte	0xff
	.zero		1


	//   ....[134]....
        /*0944*/ 	.word	0x00009140
        /*0948*/ 	.word	0x00000000
        /*094c*/ 	.word	0x00000138
        /*0950*/ 	.short	0x010a
        /*0952*/ 	.byte	0xff
	.zero		1


	//   ....[135]....
        /*0954*/ 	.word	0x000091a0
        /*0958*/ 	.word	0x00000008
        /*095c*/ 	.word	0x00000118
        /*0960*/ 	.short	0x010a
        /*0962*/ 	.byte	0xff
	.zero		1


	//   ....[136]....
        /*0964*/ 	.word	0x00009200
        /*0968*/ 	.word	0x00000005
        /*096c*/ 	.word	0x00000118
        /*0970*/ 	.short	0x010a
        /*0972*/ 	.byte	0xff
	.zero		1


	//   ....[137]....
        /*0974*/ 	.word	0x00009260
        /*0978*/ 	.word	0x00000000
        /*097c*/ 	.word	0x00000000
        /*0980*/ 	.short	0x010a
        /*0982*/ 	.byte	0xff
	.zero		1


	//   ....[138]....
        /*0984*/ 	.word	0x000092b0
        /*0988*/ 	.word	0x00000002
        /*098c*/ 	.word	0x00000000
        /*0990*/ 	.short	0x010a
        /*0992*/ 	.byte	0xff
	.zero		1


	//   ....[139]....
        /*0994*/ 	.word	0x00009310
        /*0998*/ 	.word	0x00000000
        /*099c*/ 	.word	0x00000140
        /*09a0*/ 	.short	0x010a
        /*09a2*/ 	.byte	0xff
	.zero		1


	//   ....[140]....
        /*09a4*/ 	.word	0x00009360
        /*09a8*/ 	.word	0x00000000
        /*09ac*/ 	.word	0x00000100
        /*09b0*/ 	.short	0x010a
        /*09b2*/ 	.byte	0xff
	.zero		1


	//   ....[141]....
        /*09b4*/ 	.word	0x000093b0
        /*09b8*/ 	.word	0x00000066
        /*09bc*/ 	.word	0x00000150
        /*09c0*/ 	.short	0x010a
        /*09c2*/ 	.byte	0xff
	.zero		1


	//   ....[142]....
        /*09c4*/ 	.word	0x00009400
        /*09c8*/ 	.word	0x00000003
        /*09cc*/ 	.word	0x00000100
        /*09d0*/ 	.short	0x010a
        /*09d2*/ 	.byte	0xff
	.zero		1


	//----- nvinfo : EIATTR_NUM_MBARRIERS
	.align		4
.L_47:
        /*09d4*/ 	.byte	0x03, 0x38
        /*09d6*/ 	.short	0x002e


	//----- nvinfo : EIATTR_EXIT_INSTR_OFFSETS
	.align		4
        /*09d8*/ 	.byte	0x04, 0x1c
        /*09da*/ 	.short	(.L_49 - .L_48)


	//   ....[0]....
.L_48:
        /*09dc*/ 	.word	0x000034a0


	//   ....[1]....
        /*09e0*/ 	.word	0x00003750


	//   ....[2]....
        /*09e4*/ 	.word	0x000037b0


	//   ....[3]....
        /*09e8*/ 	.word	0x00004500


	//   ....[4]....
        /*09ec*/ 	.word	0x000056e0


	//   ....[5]....
        /*09f0*/ 	.word	0x00005720


	//   ....[6]....
        /*09f4*/ 	.word	0x00008630


	//   ....[7]....
        /*09f8*/ 	.word	0x000086b0


	//   ....[8]....
        /*09fc*/ 	.word	0x000086e0


	//   ....[9]....
        /*0a00*/ 	.word	0x00008760


	//----- nvinfo : EIATTR_MAX_THREADS
	.align		4
.L_49:
        /*0a04*/ 	.byte	0x04, 0x05
        /*0a06*/ 	.short	(.L_51 - .L_50)
.L_50:
        /*0a08*/ 	.word	0x00000100
        /*0a0c*/ 	.word	0x00000001
        /*0a10*/ 	.word	0x00000001


	//----- nvinfo : EIATTR_CRS_STACK_SIZE
	.align		4
.L_51:
        /*0a14*/ 	.byte	0x04, 0x1e
        /*0a16*/ 	.short	(.L_53 - .L_52)
.L_52:
        /*0a18*/ 	.word	0x00000000


	//----- nvinfo : EIATTR_CBANK_PARAM_SIZE
	.align		4
.L_53:
        /*0a1c*/ 	.byte	0x03, 0x19
        /*0a1e*/ 	.short	0x0900


	//----- nvinfo : EIATTR_PARAM_CBANK
	.align		4
        /*0a20*/ 	.byte	0x04, 0x0a
        /*0a22*/ 	.short	(.L_55 - .L_54)
	.align		4
.L_54:
        /*0a24*/ 	.word	index@(.nv.constant0._ZN7cutlass13device_kernelINS_4conv6kernel13ConvUniversalINS1_16ConvProblemShapeILNS1_8OperatorE0ELi3EEENS1_10collective14CollectiveConvINS1_47MainloopSm100TmaUmmaWarpSpecializedImplicitGemmILS5_0ELi16ELi3ELi1ELi2EN4cute5tupleIJNSA_1CILi1EEESD_SD_EEEEENSB_IJNSC_ILi128EEENSC_ILi64EEENSB_IJNSC_ILi32EEEEEEEEENS_10bfloat16_tESL_NSA_8TiledMMAINSA_8MMA_AtomIJNSA_20SM100_MMA_F16BF16_SSISL_SL_fLi128ELi64ELNSA_4UMMA5MajorE0ELSQ_0ELNSP_7ScaleInE0ELSR_0EEEEEENSA_6LayoutISE_NSB_IJNSC_ILi0EEESV_SV_EEEEENSB_IJNSA_10UnderscoreESY_SY_EEEEENS7_6detail27Sm100ImplicitGemmTileTraitsINSA_20SM90_TMA_LOAD_IM2COLENSA_14ComposedLayoutINSA_7SwizzleILi2ELi4ELi3EEENSA_18smem_ptr_flag_bitsILi16EEENSU_INSB_IJNSC_ILi8EEESI_EEENSB_IJSI_SD_EEEEEEEvEENS12_INSA_13SM90_TMA_LOADES1D_vEEEENS_8epilogue10collective18CollectiveEpilogueINS1I_23Sm100TmaWarpSpecializedILi3ELi2ELi32ELb1ELb0EEEJSK_NSB_IJNSU_ISG_SD_EENSU_ISI_SD_EEEEESL_NSB_IJNSB_IJllllEEESD_SV_EEESL_S1R_NS1I_6fusion15FusionCallbacksIS1M_NS1S_17LinearCombinationISL_fSL_fLNS_15FloatRoundStyleE2EEESK_S1P_JEEENSA_5SM1004TMEM4LOAD26SM100_TMEM_LOAD_32dp32b32xES13_S1D_NSA_39AutoVectorizingCopyWithAssumedAlignmentILi128EEENSA_21SM90_TMA_STORE_IM2COLES1D_S23_S23_EEEvvEEEEvNT_6ParamsE)
        /*0a28*/ 	.short	0x0380
        /*0a2a*/ 	.short	0x0900


	//----- nvinfo : EIATTR_SW_WAR
	.align		4
.L_55:
        /*0a2c*/ 	.byte	0x04, 0x36
        /*0a2e*/ 	.short	(.L_57 - .L_56)
.L_56:
        /*0a30*/ 	.word	0x00000008
.L_57:


//--------------------- .nv.callgraph             --------------------------
	.section	.nv.callgraph,"",@"SHT_CUDA_CALLGRAPH"
	.align	4
	.sectionentsize	8
	.align		4
        /*0000*/ 	.word	0x00000000
	.align		4
        /*0004*/ 	.word	0xffffffff
	.align		4
        /*0008*/ 	.word	index@(_ZN7cutlass13device_kernelINS_4conv6kernel13ConvUniversalINS1_16ConvProblemShapeILNS1_8OperatorE0ELi3EEENS1_10collective14CollectiveConvINS1_47MainloopSm100TmaUmmaWarpSpecializedImplicitGemmILS5_0ELi16ELi3ELi1ELi2EN4cute5tupleIJNSA_1CILi1EEESD_SD_EEEEENSB_IJNSC_ILi128EEENSC_ILi64EEENSB_IJNSC_ILi32EEEEEEEEENS_10bfloat16_tESL_NSA_8TiledMMAINSA_8MMA_AtomIJNSA_20SM100_MMA_F16BF16_SSISL_SL_fLi128ELi64ELNSA_4UMMA5MajorE0ELSQ_0ELNSP_7ScaleInE0ELSR_0EEEEEENSA_6LayoutISE_NSB_IJNSC_ILi0EEESV_SV_EEEEENSB_IJNSA_10UnderscoreESY_SY_EEEEENS7_6detail27Sm100ImplicitGemmTileTraitsINSA_20SM90_TMA_LOAD_IM2COLENSA_14ComposedLayoutINSA_7SwizzleILi2ELi4ELi3EEENSA_18smem_ptr_flag_bitsILi16EEENSU_INSB_IJNSC_ILi8EEESI_EEENSB_IJSI_SD_EEEEEEEvEENS12_INSA_13SM90_TMA_LOADES1D_vEEEENS_8epilogue10collective18CollectiveEpilogueINS1I_23Sm100TmaWarpSpecializedILi3ELi2ELi32ELb1ELb0EEEJSK_NSB_IJNSU_ISG_SD_EENSU_ISI_SD_EEEEESL_NSB_IJNSB_IJllllEEESD_SV_EEESL_S1R_NS1I_6fusion15FusionCallbacksIS1M_NS1S_17LinearCombinationISL_fSL_fLNS_15FloatRoundStyleE2EEESK_S1P_JEEENSA_5SM1004TMEM4LOAD26SM100_TMEM_LOAD_32dp32b32xES13_S1D_NSA_39AutoVectorizingCopyWithAssumedAlignmentILi128EEENSA_21SM90_TMA_STORE_IM2COLES1D_S23_S23_EEEvvEEEEvNT_6ParamsE)
	.align		4
        /*000c*/ 	.word	index@(__assertfail)
	.align		4
        /*0010*/ 	.word	0x00000000
	.align		4
        /*0014*/ 	.word	0xfffffffe
	.align		4
        /*0018*/ 	.word	0x00000000
	.align		4
        /*001c*/ 	.word	0xfffffffd
	.align		4
        /*0020*/ 	.word	0x00000000
	.align		4
        /*0024*/ 	.word	0xfffffffc


//--------------------- .nv.constant4             --------------------------
	.section	.nv.constant4,"a",@progbits
	.align	8
	.align		8
.nv.constant4:
        /*0000*/ 	.dword	__assertfail
	.align		8
        /*0008*/ 	.dword	__unnamed_1
	.align		8
        /*0010*/ 	.dword	__unnamed_2
	.align		8
        /*0018*/ 	.dword	_ZN39_INTERNAL_dd906326_4_k_cu_26952c21_25164cuda3std3__45__cpo5beginE
	.align		8
        /*0020*/ 	.dword	_ZN39_INTERNAL_dd906326_4_k_cu_26952c21_25164cuda3std3__45__cpo3endE
	.align		8
        /*0028*/ 	.dword	_ZN39_INTERNAL_dd906326_4_k_cu_26952c21_25164cuda3std3__45__cpo6cbeginE
	.align		8
        /*0030*/ 	.dword	_ZN39_INTERNAL_dd906326_4_k_cu_26952c21_25164cuda3std3__45__cpo4cendE
	.align		8
        /*0038*/ 	.dword	_ZN39_INTERNAL_dd906326_4_k_cu_26952c21_25164cuda3std3__441_GLOBAL__N__dd906326_4_k_cu_26952c21_25166ignoreE
	.align		8
        /*0040*/ 	.dword	_ZN39_INTERNAL_dd906326_4_k_cu_26952c21_25164cuda3std3__419piecewise_constructE
	.align		8
        /*0048*/ 	.dword	_ZN39_INTERNAL_dd906326_4_k_cu_26952c21_25164cuda3std3__48in_placeE
	.align		8
        /*0050*/ 	.dword	_ZN39_INTERNAL_dd906326_4_k_cu_26952c21_25164cuda3std6ranges3__45__cpo4swapE
	.align		8
        /*0058*/ 	.dword	_ZN39_INTERNAL_dd906326_4_k_cu_26952c21_25164cuda3std6ranges3__45__cpo9iter_moveE
	.align		8
        /*0060*/ 	.dword	_ZN39_INTERNAL_dd906326_4_k_cu_26952c21_25164cute7productE
	.align		8
        /*0068*/ 	.dword	_ZN39_INTERNAL_dd906326_4_k_cu_26952c21_25164cute1_E
	.align		8
        /*0070*/ 	.dword	$str$27
	.align		8
        /*0078*/ 	.dword	$str$28
	.align		8
        /*0080*/ 	.dword	$str$29
	.align		8
        /*0088*/ 	.dword	$str$30


//--------------------- .text._ZN7cutlass13device_kernelINS_4conv6kernel13ConvUniversalINS1_16ConvProblemShapeILNS1_8OperatorE0ELi3EEENS1_10collective14CollectiveConvINS1_47MainloopSm100TmaUmmaWarpSpecializedImplicitGemmILS5_0ELi16ELi3ELi1ELi2EN4cute5tupleIJNSA_1CILi1EEESD_SD_EEEEENSB_IJNSC_ILi128EEENSC_ILi64EEENSB_IJNSC_ILi32EEEEEEEEENS_10bfloat16_tESL_NSA_8TiledMMAINSA_8MMA_AtomIJNSA_20SM100_MMA_F16BF16_SSISL_SL_fLi128ELi64ELNSA_4UMMA5MajorE0ELSQ_0ELNSP_7ScaleInE0ELSR_0EEEEEENSA_6LayoutISE_NSB_IJNSC_ILi0EEESV_SV_EEEEENSB_IJNSA_10UnderscoreESY_SY_EEEEENS7_6detail27Sm100ImplicitGemmTileTraitsINSA_20SM90_TMA_LOAD_IM2COLENSA_14ComposedLayoutINSA_7SwizzleILi2ELi4ELi3EEENSA_18smem_ptr_flag_bitsILi16EEENSU_INSB_IJNSC_ILi8EEESI_EEENSB_IJSI_SD_EEEEEEEvEENS12_INSA_13SM90_TMA_LOADES1D_vEEEENS_8epilogue10collective18CollectiveEpilogueINS1I_23Sm100TmaWarpSpecializedILi3ELi2ELi32ELb1ELb0EEEJSK_NSB_IJNSU_ISG_SD_EENSU_ISI_SD_EEEEESL_NSB_IJNSB_IJllllEEESD_SV_EEESL_S1R_NS1I_6fusion15FusionCallbacksIS1M_NS1S_17LinearCombinationISL_fSL_fLNS_15FloatRoundStyleE2EEESK_S1P_JEEENSA_5SM1004TMEM4LOAD26SM100_TMEM_LOAD_32dp32b32xES13_S1D_NSA_39AutoVectorizingCopyWithAssumedAlignmentILi128EEENSA_21SM90_TMA_STORE_IM2COLES1D_S23_S23_EEEvvEEEEvNT_6ParamsE --------------------------
	.section	.text._ZN7cutlass13device_kernelINS_4conv6kernel13ConvUniversalINS1_16ConvProblemShapeILNS1_8OperatorE0ELi3EEENS1_10collective14CollectiveConvINS1_47MainloopSm100TmaUmmaWarpSpecializedImplicitGemmILS5_0ELi16ELi3ELi1ELi2EN4cute5tupleIJNSA_1CILi1EEESD_SD_EEEEENSB_IJNSC_ILi128EEENSC_ILi64EEENSB_IJNSC_ILi32EEEEEEEEENS_10bfloat16_tESL_NSA_8TiledMMAINSA_8MMA_AtomIJNSA_20SM100_MMA_F16BF16_SSISL_SL_fLi128ELi64ELNSA_4UMMA5MajorE0ELSQ_0ELNSP_7ScaleInE0ELSR_0EEEEEENSA_6LayoutISE_NSB_IJNSC_ILi0EEESV_SV_EEEEENSB_IJNSA_10UnderscoreESY_SY_EEEEENS7_6detail27Sm100ImplicitGemmTileTraitsINSA_20SM90_TMA_LOAD_IM2COLENSA_14ComposedLayoutINSA_7SwizzleILi2ELi4ELi3EEENSA_18smem_ptr_flag_bitsILi16EEENSU_INSB_IJNSC_ILi8EEESI_EEENSB_IJSI_SD_EEEEEEEvEENS12_INSA_13SM90_TMA_LOADES1D_vEEEENS_8epilogue10collective18CollectiveEpilogueINS1I_23Sm100TmaWarpSpecializedILi3ELi2ELi32ELb1ELb0EEEJSK_NSB_IJNSU_ISG_SD_EENSU_ISI_SD_EEEEESL_NSB_IJNSB_IJllllEEESD_SV_EEESL_S1R_NS1I_6fusion15FusionCallbacksIS1M_NS1S_17LinearCombinationISL_fSL_fLNS_15FloatRoundStyleE2EEESK_S1P_JEEENSA_5SM1004TMEM4LOAD26SM100_TMEM_LOAD_32dp32b32xES13_S1D_NSA_39AutoVectorizingCopyWithAssumedAlignmentILi128EEENSA_21SM90_TMA_STORE_IM2COLES1D_S23_S23_EEEvvEEEEvNT_6ParamsE,"ax",@progbits
	.align	128
.text._ZN7cutlass13device_kernelINS_4conv6kernel13ConvUniversalINS1_16ConvProblemShapeILNS1_8OperatorE0ELi3EEENS1_10collective14CollectiveConvINS1_47MainloopSm100TmaUmmaWarpSpecializedImplicitGemmILS5_0ELi16ELi3ELi1ELi2EN4cute5tupleIJNSA_1CILi1EEESD_SD_EEEEENSB_IJNSC_ILi128EEENSC_ILi64EEENSB_IJNSC_ILi32EEEEEEEEENS_10bfloat16_tESL_NSA_8TiledMMAINSA_8MMA_AtomIJNSA_20SM100_MMA_F16BF16_SSISL_SL_fLi128ELi64ELNSA_4UMMA5MajorE0ELSQ_0ELNSP_7ScaleInE0ELSR_0EEEEEENSA_6LayoutISE_NSB_IJNSC_ILi0EEESV_SV_EEEEENSB_IJNSA_10UnderscoreESY_SY_EEEEENS7_6detail27Sm100ImplicitGemmTileTraitsINSA_20SM90_TMA_LOAD_IM2COLENSA_14ComposedLayoutINSA_7SwizzleILi2ELi4ELi3EEENSA_18smem_ptr_flag_bitsILi16EEENSU_INSB_IJNSC_ILi8EEESI_EEENSB_IJSI_SD_EEEEEEEvEENS12_INSA_13SM90_TMA_LOADES1D_vEEEENS_8epilogue10collective18CollectiveEpilogueINS1I_23Sm100TmaWarpSpecializedILi3ELi2ELi32ELb1ELb0EEEJSK_NSB_IJNSU_ISG_SD_EENSU_ISI_SD_EEEEESL_NSB_IJNSB_IJllllEEESD_SV_EEESL_S1R_NS1I_6fusion15FusionCallbacksIS1M_NS1S_17LinearCombinationISL_fSL_fLNS_15FloatRoundStyleE2EEESK_S1P_JEEENSA_5SM1004TMEM4LOAD26SM100_TMEM_LOAD_32dp32b32xES13_S1D_NSA_39AutoVectorizingCopyWithAssumedAlignmentILi128EEENSA_21SM90_TMA_STORE_IM2COLES1D_S23_S23_EEEvvEEEEvNT_6ParamsE:
        .type           _ZN7cutlass13device_kernelINS_4conv6kernel13ConvUniversalINS1_16ConvProblemShapeILNS1_8OperatorE0ELi3EEENS1_10collective14CollectiveConvINS1_47MainloopSm100TmaUmmaWarpSpecializedImplicitGemmILS5_0ELi16ELi3ELi1ELi2EN4cute5tupleIJNSA_1CILi1EEESD_SD_EEEEENSB_IJNSC_ILi128EEENSC_ILi64EEENSB_IJNSC_ILi32EEEEEEEEENS_10bfloat16_tESL_NSA_8TiledMMAINSA_8MMA_AtomIJNSA_20SM100_MMA_F16BF16_SSISL_SL_fLi128ELi64ELNSA_4UMMA5MajorE0ELSQ_0ELNSP_7ScaleInE0ELSR_0EEEEEENSA_6LayoutISE_NSB_IJNSC_ILi0EEESV_SV_EEEEENSB_IJNSA_10UnderscoreESY_SY_EEEEENS7_6detail27Sm100ImplicitGemmTileTraitsINSA_20SM90_TMA_LOAD_IM2COLENSA_14ComposedLayoutINSA_7SwizzleILi2ELi4ELi3EEENSA_18smem_ptr_flag_bitsILi16EEENSU_INSB_IJNSC_ILi8EEESI_EEENSB_IJSI_SD_EEEEEEEvEENS12_INSA_13SM90_TMA_LOADES1D_vEEEENS_8epilogue10collective18CollectiveEpilogueINS1I_23Sm100TmaWarpSpecializedILi3ELi2ELi32ELb1ELb0EEEJSK_NSB_IJNSU_ISG_SD_EENSU_ISI_SD_EEEEESL_NSB_IJNSB_IJllllEEESD_SV_EEESL_S1R_NS1I_6fusion15FusionCallbacksIS1M_NS1S_17LinearCombinationISL_fSL_fLNS_15FloatRoundStyleE2EEESK_S1P_JEEENSA_5SM1004TMEM4LOAD26SM100_TMEM_LOAD_32dp32b32xES13_S1D_NSA_39AutoVectorizingCopyWithAssumedAlignmentILi128EEENSA_21SM90_TMA_STORE_IM2COLES1D_S23_S23_EEEvvEEEEvNT_6ParamsE,@function
        .size           _ZN7cutlass13device_kernelINS_4conv6kernel13ConvUniversalINS1_16ConvProblemShapeILNS1_8OperatorE0ELi3EEENS1_10collective14CollectiveConvINS1_47MainloopSm100TmaUmmaWarpSpecializedImplicitGemmILS5_0ELi16ELi3ELi1ELi2EN4cute5tupleIJNSA_1CILi1EEESD_SD_EEEEENSB_IJNSC_ILi128EEENSC_ILi64EEENSB_IJNSC_ILi32EEEEEEEEENS_10bfloat16_tESL_NSA_8TiledMMAINSA_8MMA_AtomIJNSA_20SM100_MMA_F16BF16_SSISL_SL_fLi128ELi64ELNSA_4UMMA5MajorE0ELSQ_0ELNSP_7ScaleInE0ELSR_0EEEEEENSA_6LayoutISE_NSB_IJNSC_ILi0EEESV_SV_EEEEENSB_IJNSA_10UnderscoreESY_SY_EEEEENS7_6detail27Sm100ImplicitGemmTileTraitsINSA_20SM90_TMA_LOAD_IM2COLENSA_14ComposedLayoutINSA_7SwizzleILi2ELi4ELi3EEENSA_18smem_ptr_flag_bitsILi16EEENSU_INSB_IJNSC_ILi8EEESI_EEENSB_IJSI_SD_EEEEEEEvEENS12_INSA_13SM90_TMA_LOADES1D_vEEEENS_8epilogue10collective18CollectiveEpilogueINS1I_23Sm100TmaWarpSpecializedILi3ELi2ELi32ELb1ELb0EEEJSK_NSB_IJNSU_ISG_SD_EENSU_ISI_SD_EEEEESL_NSB_IJNSB_IJllllEEESD_SV_EEESL_S1R_NS1I_6fusion15FusionCallbacksIS1M_NS1S_17LinearCombinationISL_fSL_fLNS_15FloatRoundStyleE2EEESK_S1P_JEEENSA_5SM1004TMEM4LOAD26SM100_TMEM_LOAD_32dp32b32xES13_S1D_NSA_39AutoVectorizingCopyWithAssumedAlignmentILi128EEENSA_21SM90_TMA_STORE_IM2COLES1D_S23_S23_EEEvvEEEEvNT_6ParamsE,(.L_x_180 - _ZN7cutlass13device_kernelINS_4conv6kernel13ConvUniversalINS1_16ConvProblemShapeILNS1_8OperatorE0ELi3EEENS1_10collective14CollectiveConvINS1_47MainloopSm100TmaUmmaWarpSpecializedImplicitGemmILS5_0ELi16ELi3ELi1ELi2EN4cute5tupleIJNSA_1CILi1EEESD_SD_EEEEENSB_IJNSC_ILi128EEENSC_ILi64EEENSB_IJNSC_ILi32EEEEEEEEENS_10bfloat16_tESL_NSA_8TiledMMAINSA_8MMA_AtomIJNSA_20SM100_MMA_F16BF16_SSISL_SL_fLi128ELi64ELNSA_4UMMA5MajorE0ELSQ_0ELNSP_7ScaleInE0ELSR_0EEEEEENSA_6LayoutISE_NSB_IJNSC_ILi0EEESV_SV_EEEEENSB_IJNSA_10UnderscoreESY_SY_EEEEENS7_6detail27Sm100ImplicitGemmTileTraitsINSA_20SM90_TMA_LOAD_IM2COLENSA_14ComposedLayoutINSA_7SwizzleILi2ELi4ELi3EEENSA_18smem_ptr_flag_bitsILi16EEENSU_INSB_IJNSC_ILi8EEESI_EEENSB_IJSI_SD_EEEEEEEvEENS12_INSA_13SM90_TMA_LOADES1D_vEEEENS_8epilogue10collective18CollectiveEpilogueINS1I_23Sm100TmaWarpSpecializedILi3ELi2ELi32ELb1ELb0EEEJSK_NSB_IJNSU_ISG_SD_EENSU_ISI_SD_EEEEESL_NSB_IJNSB_IJllllEEESD_SV_EEESL_S1R_NS1I_6fusion15FusionCallbacksIS1M_NS1S_17LinearCombinationISL_fSL_fLNS_15FloatRoundStyleE2EEESK_S1P_JEEENSA_5SM1004TMEM4LOAD26SM100_TMEM_LOAD_32dp32b32xES13_S1D_NSA_39AutoVectorizingCopyWithAssumedAlignmentILi128EEENSA_21SM90_TMA_STORE_IM2COLES1D_S23_S23_EEEvvEEEEvNT_6ParamsE)
        .other          _ZN7cutlass13device_kernelINS_4conv6kernel13ConvUniversalINS1_16ConvProblemShapeILNS1_8OperatorE0ELi3EEENS1_10collective14CollectiveConvINS1_47MainloopSm100TmaUmmaWarpSpecializedImplicitGemmILS5_0ELi16ELi3ELi1ELi2EN4cute5tupleIJNSA_1CILi1EEESD_SD_EEEEENSB_IJNSC_ILi128EEENSC_ILi64EEENSB_IJNSC_ILi32EEEEEEEEENS_10bfloat16_tESL_NSA_8TiledMMAINSA_8MMA_AtomIJNSA_20SM100_MMA_F16BF16_SSISL_SL_fLi128ELi64ELNSA_4UMMA5MajorE0ELSQ_0ELNSP_7ScaleInE0ELSR_0EEEEEENSA_6LayoutISE_NSB_IJNSC_ILi0EEESV_SV_EEEEENSB_IJNSA_10UnderscoreESY_SY_EEEEENS7_6detail27Sm100ImplicitGemmTileTraitsINSA_20SM90_TMA_LOAD_IM2COLENSA_14ComposedLayoutINSA_7SwizzleILi2ELi4ELi3EEENSA_18smem_ptr_flag_bitsILi16EEENSU_INSB_IJNSC_ILi8EEESI_EEENSB_IJSI_SD_EEEEEEEvEENS12_INSA_13SM90_TMA_LOADES1D_vEEEENS_8epilogue10collective18CollectiveEpilogueINS1I_23Sm100TmaWarpSpecializedILi3ELi2ELi32ELb1ELb0EEEJSK_NSB_IJNSU_ISG_SD_EENSU_ISI_SD_EEEEESL_NSB_IJNSB_IJllllEEESD_SV_EEESL_S1R_NS1I_6fusion15FusionCallbacksIS1M_NS1S_17LinearCombinationISL_fSL_fLNS_15FloatRoundStyleE2EEESK_S1P_JEEENSA_5SM1004TMEM4LOAD26SM100_TMEM_LOAD_32dp32b32xES13_S1D_NSA_39AutoVectorizingCopyWithAssumedAlignmentILi128EEENSA_21SM90_TMA_STORE_IM2COLES1D_S23_S23_EEEvvEEEEvNT_6ParamsE,@"STO_CUDA_ENTRY STV_DEFAULT"
_ZN7cutlass13device_kernelINS_4conv6kernel13ConvUniversalINS1_16ConvProblemShapeILNS1_8OperatorE0ELi3EEENS1_10collective14CollectiveConvINS1_47MainloopSm100TmaUmmaWarpSpecializedImplicitGemmILS5_0ELi16ELi3ELi1ELi2EN4cute5tupleIJNSA_1CILi1EEESD_SD_EEEEENSB_IJNSC_ILi128EEENSC_ILi64EEENSB_IJNSC_ILi32EEEEEEEEENS_10bfloat16_tESL_NSA_8TiledMMAINSA_8MMA_AtomIJNSA_20SM100_MMA_F16BF16_SSISL_SL_fLi128ELi64ELNSA_4UMMA5MajorE0ELSQ_0ELNSP_7ScaleInE0ELSR_0EEEEEENSA_6LayoutISE_NSB_IJNSC_ILi0EEESV_SV_EEEEENSB_IJNSA_10UnderscoreESY_SY_EEEEENS7_6detail27Sm100ImplicitGemmTileTraitsINSA_20SM90_TMA_LOAD_IM2COLENSA_14ComposedLayoutINSA_7SwizzleILi2ELi4ELi3EEENSA_18smem_ptr_flag_bitsILi16EEENSU_INSB_IJNSC_ILi8EEESI_EEENSB_IJSI_SD_EEEEEEEvEENS12_INSA_13SM90_TMA_LOADES1D_vEEEENS_8epilogue10collective18CollectiveEpilogueINS1I_23Sm100TmaWarpSpecializedILi3ELi2ELi32ELb1ELb0EEEJSK_NSB_IJNSU_ISG_SD_EENSU_ISI_SD_EEEEESL_NSB_IJNSB_IJllllEEESD_SV_EEESL_S1R_NS1I_6fusion15FusionCallbacksIS1M_NS1S_17LinearCombinationISL_fSL_fLNS_15FloatRoundStyleE2EEESK_S1P_JEEENSA_5SM1004TMEM4LOAD26SM100_TMEM_LOAD_32dp32b32xES13_S1D_NSA_39AutoVectorizingCopyWithAssumedAlignmentILi128EEENSA_21SM90_TMA_STORE_IM2COLES1D_S23_S23_EEEvvEEEEvNT_6ParamsE:
[----:B------:R-:W1:Y:S01]  /*0000*/  LDC R1, c[0x0][0x37c] ;  /* 0x0000df00ff017b82 */ /* 0x000e620000000800 */
[----:B------:R-:W2:Y:S07]  /*0010*/  S2R R99, SR_TID.X ;  /* 0x0000000000637919 */ /* 0x000eae0000002100 */
[----:B------:R-:W3:Y:S01]  /*0020*/  LDC.64 R2, c[0x0][0x990] ;  /* 0x00026400ff027b82 */ /* 0x000ee20000000a00 */
[----:B------:R-:W-:Y:S01]  /*0030*/  ELECT P2, URZ, PT ;  /* 0x0000000000ff782f */ /* 0x000fe20003840000 */
[----:B-1----:R-:W-:Y:S01]  /*0040*/  VIADD R1, R1, 0xfffffff8 ;  /* 0xfffffff801017836 */ /* 0x002fe20000000000 */
[----:B------:R-:W-:-:S02]  /*0050*/  PRMT R90, RZ, 0x7610, R90 ;  /* 0x00007610ff5a7816 */ /* 0x000fc4000000005a */
[----:B---3--:R-:W-:-:S04]  /*0060*/  ISETP.NE.U32.AND P0, PT, R2, RZ, PT ;  /* 0x000000ff0200720c */ /* 0x008fc80003f05070 */
[----:B------:R-:W-:Y:S02]  /*0070*/  ISETP.NE.AND.EX P0, PT, R3, RZ, PT, P0 ;  /* 0x000000ff0300720c */ /* 0x000fe40003f05300 */
[----:B--2---:R-:W-:-:S05]  /*0080*/  SHF.R.U32.HI R91, RZ, 0x5, R99 ;  /* 0x00000005ff5b7819 */ /* 0x004fca0000011663 */
[----:B------:R-:W1:Y:S02]  /*0090*/  SHFL.IDX PT, R0, R91, RZ, 0x1f ;  /* 0x00001fff5b007589 */ /* 0x000e6400000e0000 */
[----:B-1----:R-:W-:-:S04]  /*00a0*/  R2UR UR15, R0 ;  /* 0x00000000000f72ca */ /* 0x002fc800000e0000 */
[----:B------:R-:W-:Y:S05]  /*00b0*/  @P0 BRA `(.L_x_0) ;  /* 0x0000000000300947 */ /* 0x000fea0003800000 */
[----:B------:R-:W1:Y:S02]  /*00c0*/  LDCU.64 UR4, c[0x0][0x988] ;  /* 0x00013100ff0477ac */ /* 0x000e640008000a00 */
[----:B-1----:R-:W-:-:S04]  /*00d0*/  UISETP.NE.U32.AND UP0, UPT, UR4, URZ, UPT ;  /* 0x000000ff0400728c */ /* 0x002fc8000bf05070 */
[----:B------:R-:W-:-:S09]  /*00e0*/  UISETP.NE.AND.EX UP0, UPT, UR5, URZ, UPT, UP0 ;  /* 0x000000ff0500728c */ /* 0x000fd2000bf05300 */
[----:B------:R-:W-:Y:S05]  /*00f0*/  BRA.U !UP0, `(.L_x_1) ;  /* 0x0000000108147547 */ /* 0x000fea000b800000 */
[----:B------:R-:W1:Y:S01]  /*0100*/  LDC.64 R4, c[0x0][0x988] ;  /* 0x00026200ff047b82 */ /* 0x000e620000000a00 */
[----:B------:R-:W1:Y:S02]  /*0110*/  LDCU.64 UR4, c[0x0][0x358] ;  /* 0x00006b00ff0477ac */ /* 0x000e640008000a00 */
[----:B-1----:R1:W5:Y:S01]  /*0120*/  LDG.E R41, desc[UR4][R4.64] ;  /* 0x0000000404297981 */ /* 0x002362000c1e1900 */
[----:B------:R-:W-:Y:S01]  /*0130*/  HFMA2 R90, -RZ, RZ, 0, 5.9604644775390625e-08 ;  /* 0x00000001ff5a7431 */ /* 0x000fe200000001ff */
[----:B------:R-:W-:Y:S05]  /*0140*/  BRA `(.L_x_0) ;  /* 0x00000000000c7947 */ /* 0x000fea0003800000 */
.L_x_1:
[----:B------:R-:W1:Y:S01]  /*0150*/  LDCU UR4, c[0x0][0x980] ;  /* 0x00013000ff0477ac */ /* 0x000e620008000800 */
[----:B------:R-:W-:Y:S01]  /*0160*/  HFMA2 R90, -RZ, RZ, 0, 5.9604644775390625e-08 ;  /* 0x00000001ff5a7431 */ /* 0x000fe200000001ff */
[----:B-1----:R-:W-:-:S07]  /*0170*/  MOV R41, UR4 ;  /* 0x0000000400297c02 */ /* 0x002fce0008000f00 */
.L_x_0:
[----:B------:R-:W2:Y:S02]  /*0180*/  LDCU.64 UR4, c[0x0][0x9b0] ;  /* 0x00013600ff0477ac */ /* 0x000ea40008000a00 */
[----:B--2---:R-:W-:-:S04]  /*0190*/  UISETP.NE.U32.AND UP0, UPT, UR4, URZ, UPT ;  /* 0x000000ff0400728c */ /* 0x004fc8000bf05070 */
[----:B------:R-:W-:-:S09]  /*01a0*/  UISETP.NE.AND.EX UP0, UPT, UR5, URZ, UPT, UP0 ;  /* 0x000000ff0500728c */ /* 0x000fd2000bf05300 */
[----:B------:R-:W-:Y:S05]  /*01b0*/  BRA.U UP0, `(.L_x_2) ;  /* 0x0000000100287547 */ /* 0x000fea000b800000 */
[----:B------:R-:W2:Y:S02]  /*01c0*/  LDCU.64 UR4, c[0x0][0x9a8] ;  /* 0x00013500ff0477ac */ /* 0x000ea40008000a00 */
[----:B--2---:R-:W-:-:S04]  /*01d0*/  UISETP.NE.U32.AND UP0, UPT, UR4, URZ, UPT ;  /* 0x000000ff0400728c */ /* 0x004fc8000bf05070 */
[----:B------:R-:W-:-:S09]  /*01e0*/  UISETP.NE.AND.EX UP0, UPT, UR5, URZ, UPT, UP0 ;  /* 0x000000ff0500728c */ /* 0x000fd2000bf05300 */
[----:B------:R-:W-:Y:S05]  /*01f0*/  BRA.U !UP0, `(.L_x_3) ;  /* 0x0000000108107547 */ /* 0x000fea000b800000 */
[----:B------:R-:W2:Y:S01]  /*0200*/  LDC.64 R38, c[0x0][0x9a8] ;  /* 0x00026a00ff267b82 */ /* 0x000ea20000000a00 */
[----:B------:R-:W2:Y:S02]  /*0210*/  LDCU.64 UR4, c[0x0][0x358] ;  /* 0x00006b00ff0477ac */ /* 0x000ea40008000a00 */
[----:B--2---:R2:W5:Y:S01]  /*0220*/  LDG.E R38, desc[UR4][R38.64] ;  /* 0x0000000426267981 */ /* 0x004562000c1e1900 */
[----:B------:R-:W-:Y:S05]  /*0230*/  BRA `(.L_x_2) ;  /* 0x0000000000087947 */ /* 0x000fea0003800000 */
.L_x_3:
[----:B------:R-:W2:Y:S02]  /*0240*/  LDCU UR4, c[0x0][0x9a0] ;  /* 0x00013400ff0477ac */ /* 0x000ea40008000800 */
[----:B--2---:R-:W-:Y:S02]  /*0250*/  MOV R38, UR4 ;  /* 0x0000000400267c02 */ /* 0x004fe40008000f00 */
.L_x_2:
[----:B-1----:R-:W1:Y:S01]  /*0260*/  LDC.64 R4, c[0x0][0x988] ;  /* 0x00026200ff047b82 */ /* 0x002e620000000a00 */
[----:B------:R-:W-:Y:S01]  /*0270*/  IMAD.U32 R0, RZ, RZ, UR15 ;  /* 0x0000000fff007e24 */ /* 0x000fe2000f8e00ff */
[----:B------:R-:W-:Y:S01]  /*0280*/  ISETP.EQ.U32.AND P4, PT, R2, RZ, PT ;  /* 0x000000ff0200720c */ /* 0x000fe20003f82070 */
[----:B------:R-:W-:Y:S03]  /*0290*/  BSSY.RECONVERGENT B0, `(.L_x_4) ;  /* 0x0000012000007945 */ /* 0x000fe60003800200 */
[----:B------:R-:W-:Y:S02]  /*02a0*/  ISETP.NE.OR P1, PT, R0, 0x1, !P2 ;  /* 0x000000010000780c */ /* 0x000fe40005725670 */
[----:B-1----:R-:W-:-:S04]  /*02b0*/  ISETP.NE.U32.AND P0, PT, R4, RZ, PT ;  /* 0x000000ff0400720c */ /* 0x002fc80003f05070 */
[----:B------:R-:W-:-:S13]  /*02c0*/  ISETP.NE.AND.EX P0, PT, R5, RZ, PT, P0 ;  /* 0x000000ff0500720c */ /* 0x000fda0003f05300 */
[----:B------:R-:W-:Y:S01]  /*02d0*/  VOTEU.ANY UP3, P0 ;  /* 0x0000000000ff7886 */ /* 0x000fe20000060100 */
[----:B------:R-:W-:Y:S02]  /*02e0*/  PLOP3.LUT P3, PT, PT, PT, UP3, 0x80, 0x8 ;  /* 0x000000000008781c */ /* 0x000fe40003f6f038 */
[----:B------:R-:W-:Y:S02]  /*02f0*/  ISETP.NE.OR P0, PT, R0, 0x3, !P2 ;  /* 0x000000030000780c */ /* 0x000fe40005705670 */
[----:B------:R-:W-:-:S04]  /*0300*/  ISETP.EQ.OR.EX P5, PT, R3, RZ, !P3, P4 ;  /* 0x000000ff0300720c */ /* 0x000fc80005fa2740 */
[----:B------:R-:W-:Y:S01]  /*0310*/  P2R R98, PR, RZ, 0x20 ;  /* 0x00000020ff627803 */ /* 0x000fe20000000000 */
[----:B------:R-:W-:Y:S05]  /*0320*/  @P1 BRA `(.L_x_5) ;  /* 0x0000000000201947 */ /* 0x000fea0003800000 */
[----:B------:R-:W1:Y:S02]  /*0330*/  LDCU.64 UR4, c[0x0][0x348] ;  /* 0x00006900ff0477ac */ /* 0x000e640008000a00 */
[----:B-1----:R-:W-:Y:S02]  /*0340*/  UIADD3 UR6, UP1, UPT, UR4, 0x80, URZ ;  /* 0x0000008004067890 */ /* 0x002fe4000ff3e0ff */
[----:B------:R-:W-:Y:S02]  /*0350*/  UIADD3 UR4, UP0, UPT, UR4, 0x200, URZ ;  /* 0x0000020004047890 */ /* 0x000fe4000ff1e0ff */
[----:B------:R-:W-:Y:S02]  /*0360*/  UIADD3.X UR7, UPT, UPT, URZ, UR5, URZ, UP1, !UPT ;  /* 0x00000005ff077290 */ /* 0x000fe40008ffe4ff */
[----:B------:R-:W-:-:S07]  /*0370*/  UIADD3.X UR5, UPT, UPT, URZ, UR5, URZ, UP0, !UPT ;  /* 0x00000005ff057290 */ /* 0x000fce00087fe4ff */
[----:B------:R1:W-:Y:S02]  /*0380*/  UTMACCTL.PF [UR6] ;  /* 0x00000000060079b9 */ /* 0x0003e40008040000 */
[----:B------:R1:W-:Y:S02]  /*0390*/  UTMACCTL.PF [UR4] ;  /* 0x00000000040079b9 */ /* 0x0003e40008040000 */
[----:B-1----:R-:W-:Y:S01]  /*03a0*/  NOP ;  /* 0x0000000000007918 */ /* 0x002fe20000000000 */
.L_x_5:
[----:B------:R-:W-:Y:S05]  /*03b0*/  BSYNC.RECONVERGENT B0 ;  /* 0x0000000000007941 */ /* 0x000fea0003800200 */
.L_x_4:
[----:B------:R-:W-:Y:S04]  /*03c0*/  BSSY.RECONVERGENT B0, `(.L_x_6) ;  /* 0x000000a000007945 */ /* 0x000fe80003800200 */
        /* <DEDUP_REMOVED lines=9> */
.L_x_7:
[----:B------:R-:W-:Y:S05]  /*0460*/  BSYNC.RECONVERGENT B0 ;  /* 0x0000000000007941 */ /* 0x000fea0003800200 */
.L_x_6:
[----:B------:R-:W-:Y:S01]  /*0470*/  UPLOP3.LUT UP2, UPT, UPT, UPT, UPT, 0x80, 0x8 ;  /* 0x000000000008789c */ /* 0x000fe20003f4f070 */
[----:B------:R-:W-:Y:S10]  /*0480*/  @!P5 BRA `(.L_x_8) ;  /* 0x000000000024d947 */ /* 0x000ff40003800000 */
[----:B------:R-:W-:Y:S01]  /*0490*/  ISETP.NE.U32.AND P1, PT, R2, RZ, PT ;  /* 0x000000ff0200720c */ /* 0x000fe20003f25070 */
[----:B------:R-:W-:Y:S01]  /*04a0*/  USEL UR4, URZ, 0xffffffff, UP3 ;  /* 0xffffffffff047887 */ /* 0x000fe20009800000 */
[----:B-----5:R-:W-:Y:S02]  /*04b0*/  FSETP.NEU.AND P0, PT, R41, RZ, PT ;  /* 0x000000ff2900720b */ /* 0x020fe40003f0d000 */
[----:B------:R-:W-:-:S11]  /*04c0*/  ISETP.NE.AND.EX P1, PT, R3, RZ, PT, P1 ;  /* 0x000000ff0300720c */ /* 0x000fd60003f25310 */
[----:B------:R-:W-:Y:S02]  /*04d0*/  VOTEU.ANY UP0, P0 ;  /* 0x0000000000ff7886 */ /* 0x000fe40000000100 */
[----:B------:R-:W-:-:S05]  /*04e0*/  VOTEU.ANY UP1, P1 ;  /* 0x0000000000ff7886 */ /* 0x000fca0000820100 */
[----:B------:R-:W-:-:S04]  /*04f0*/  @!UP1 USEL UR4, URZ, 0xffffffff, UP0 ;  /* 0xffffffffff049887 */ /* 0x000fc80008000000 */
[----:B------:R-:W-:-:S04]  /*0500*/  ULOP3.LUT UR4, UR4, 0x1, URZ, 0xc0, !UPT ;  /* 0x0000000104047892 */ /* 0x000fc8000f8ec0ff */
[----:B------:R-:W-:-:S11]  /*0510*/  UISETP.NE.U32.AND UP2, UPT, UR4, 0x1, UPT ;  /* 0x000000010400788c */ /* 0x000fd6000bf45070 */
.L_x_8:
[----:B------:R-:W1:Y:S01]  /*0520*/  SHFL.IDX PT, R2, R91, RZ, 0x1f ;  /* 0x00001fff5b027589 */ /* 0x000e6200000e0000 */
[----:B------:R-:W-:-:S04]  /*0530*/  UISETP.NE.AND UP0, UPT, UR15, 0x2, UPT ;  /* 0x000000020f00788c */ /* 0x000fc8000bf05270 */
[----:B------:R-:W-:Y:S01]  /*0540*/  USEL UR46, URZ, 0x1, UP0 ;  /* 0x00000001ff2e7887 */ /* 0x000fe20008000000 */
[----:B-1----:R-:W-:-:S13]  /*0550*/  ISETP.NE.AND P0, PT, R2, RZ, PT ;  /* 0x000000ff0200720c */ /* 0x002fda0003f05270 */
[----:B------:R-:W-:Y:S05]  /*0560*/  @P0 BRA `(.L_x_9) ;  /* 0x0000000000b40947 */ /* 0x000fea0003800000 */
[----:B------:R-:W-:Y:S01]  /*0570*/  ELECT P0, URZ, PT ;  /* 0x0000000000ff782f */ /* 0x000fe20003800000 */
[----:B------:R-:W-:-:S12]  /*0580*/  BSSY.RECONVERGENT B0, `(.L_x_9) ;  /* 0x000002b000007945 */ /* 0x000fd80003800200 */
[----:B------:R-:W-:Y:S05]  /*0590*/  @!P0 BRA `(.L_x_10) ;  /* 0x0000000000a48947 */ /* 0x000fea0003800000 */
[----:B------:R-:W1:Y:S01]  /*05a0*/  S2UR UR4, SR_CgaCtaId ;  /* 0x00000000000479c3 */ /* 0x000e620000008800 */
[----:B------:R-:W-:Y:S01]  /*05b0*/  UMOV UR5, 0x400 ;  /* 0x0000040000057882 */ /* 0x000fe20000000000 */
[----:B------:R-:W-:Y:S02]  /*05c0*/  UMOV UR6, 0x1 ;  /* 0x0000000100067882 */ /* 0x000fe40000000000 */
[----:B------:R-:W-:-:S04]  /*05d0*/  UIADD3 UR6, UPT, UPT, -UR6, 0x100000, URZ ;  /* 0x0010000006067890 */ /* 0x000fc8000fffe1ff */
[----:B------:R-:W-:Y:S02]  /*05e0*/  USHF.L.U32 UR7, UR6, 0xb, URZ ;  /* 0x0000000b06077899 */ /* 0x000fe400080006ff */
[----:B------:R-:W-:Y:S02]  /*05f0*/  USHF.L.U32 UR6, UR6, 0x1, URZ ;  /* 0x0000000106067899 */ /* 0x000fe400080006ff */
[----:B-1----:R-:W-:Y:S01]  /*0600*/  ULEA UR4, UR4, UR5, 0x18 ;  /* 0x0000000504047291 */ /* 0x002fe2000f8ec0ff */
[----:B------:R-:W1:Y:S11]  /*0610*/  FENCE.VIEW.ASYNC.S ;  /* 0x00000000000073c6 */ /* 0x000e760000000000 */
[----:B-1----:R1:W3:Y:S01]  /*0620*/  SYNCS.EXCH.64 URZ, [UR4], UR6 ;  /* 0x0000000604ff75b2 */ /* 0x0022e20008000100 */
[----:B------:R1:W4:Y:S01]  /*0630*/  SYNCS.EXCH.64 URZ, [UR4+0x80], UR6 ;  /* 0x0000800604ff75b2 */ /* 0x0003220008000100 */
[----:B------:R1:W1:Y:S01]  /*0640*/  SYNCS.EXCH.64 URZ, [UR4+0x8], UR6 ;  /* 0x0000080604ff75b2 */ /* 0x0002620008000100 */
        /* <DEDUP_REMOVED lines=29> */
[----:B---34-:R-:W-:Y:S01]  /*0820*/  NOP ;  /* 0x0000000000007918 */ /* 0x018fe20000000000 */
.L_x_10:
[----:B-1----:R-:W-:Y:S05]  /*0830*/  BSYNC.RECONVERGENT B0 ;  /* 0x0000000000007941 */ /* 0x002fea0003800200 */
.L_x_9:
[----:B------:R-:W1:Y:S01]  /*0840*/  SHFL.IDX PT, R2, R91, RZ, 0x1f ;  /* 0x00001fff5b027589 */ /* 0x000e6200000e0000 */
[----:B------:R-:W-:Y:S01]  /*0850*/  NOP ;  /* 0x0000000000007918 */ /* 0x000fe20000000000 */
[----:B-1----:R-:W-:-:S13]  /*0860*/  ISETP.NE.AND P0, PT, R2, 0x1, PT ;  /* 0x000000010200780c */ /* 0x002fda0003f05270 */
[----:B------:R-:W-:Y:S05]  /*0870*/  @P0 BRA `(.L_x_11) ;  /* 0x0000000000500947 */ /* 0x000fea0003800000 */
[----:B------:R-:W1:Y:S01]  /*0880*/  S2UR UR4, SR_CgaCtaId ;  /* 0x00000000000479c3 */ /* 0x000e620000008800 */
[----:B------:R-:W-:Y:S01]  /*0890*/  UMOV UR5, 0x400 ;  /* 0x0000040000057882 */ /* 0x000fe20000000000 */
[----:B------:R-:W-:Y:S01]  /*08a0*/  UMOV UR8, 0x20 ;  /* 0x0000002000087882 */ /* 0x000fe20000000000 */
[----:B------:R-:W-:Y:S01]  /*08b0*/  UMOV UR6, 0x80 ;  /* 0x0000008000067882 */ /* 0x000fe20000000000 */
[----:B------:R-:W-:-:S04]  /*08c0*/  UIADD3 UR8, UPT, UPT, -UR8, 0x100000, URZ ;  /* 0x0010000008087890 */ /* 0x000fc8000fffe1ff */
[----:B------:R-:W-:Y:S02]  /*08d0*/  USHF.L.U32 UR9, UR8, 0xb, URZ ;  /* 0x0000000b08097899 */ /* 0x000fe400080006ff */
[----:B------:R-:W-:Y:S02]  /*08e0*/  USHF.L.U32 UR8, UR8, 0x1, URZ ;  /* 0x0000000108087899 */ /* 0x000fe400080006ff */
[----:B------:R-:W-:-:S04]  /*08f0*/  UIADD3 UR6, UPT, UPT, -UR6, 0x100000, URZ ;  /* 0x0010000006067890 */ /* 0x000fc8000fffe1ff */
[----:B------:R-:W-:Y:S02]  /*0900*/  USHF.L.U32 UR7, UR6, 0xb, URZ ;  /* 0x0000000b06077899 */ /* 0x000fe400080006ff */
[----:B------:R-:W-:Y:S01]  /*0910*/  USHF.L.U32 UR6, UR6, 0x1, URZ ;  /* 0x0000000106067899 */ /* 0x000fe200080006ff */
[----:B------:R-:W-:Y:S01]  /*0920*/  ELECT P0, URZ, PT ;  /* 0x0000000000ff782f */ /* 0x000fe20003800000 */
[----:B-1----:R-:W-:Y:S01]  /*0930*/  ULEA UR4, UR4, UR5, 0x18 ;  /* 0x0000000504047291 */ /* 0x002fe2000f8ec0ff */
[----:B------:R-:W1:Y:S11]  /*0940*/  FENCE.VIEW.ASYNC.S ;  /* 0x00000000000073c6 */ /* 0x000e760000000000 */
[----:B-1----:R1:W3:Y:S01]  /*0950*/  SYNCS.EXCH.64 URZ, [UR4+0x100], UR8 ;  /* 0x0001000804ff75b2 */ /* 0x0022e20008000100 */
[----:B------:R1:W4:Y:S01]  /*0960*/  SYNCS.EXCH.64 URZ, [UR4+0x118], UR6 ;  /* 0x0001180604ff75b2 */ /* 0x0003220008000100 */
[----:B------:R1:W1:Y:S01]  /*0970*/  SYNCS.EXCH.64 URZ, [UR4+0x108], UR8 ;  /* 0x0001080804ff75b2 */ /* 0x0002620008000100 */
[----:B------:R1:W1:Y:S01]  /*0980*/  SYNCS.EXCH.64 URZ, [UR4+0x120], UR6 ;  /* 0x0001200604ff75b2 */ /* 0x0002620008000100 */
[----:B------:R1:W1:Y:S01]  /*0990*/  SYNCS.EXCH.64 URZ, [UR4+0x110], UR8 ;  /* 0x0001100804ff75b2 */ /* 0x0002620008000100 */
[----:B------:R1:W1:Y:S01]  /*09a0*/  SYNCS.EXCH.64 URZ, [UR4+0x128], UR6 ;  /* 0x0001280604ff75b2 */ /* 0x0002620008000100 */
[----:B------:R-:W-:Y:S01]  /*09b0*/  NOP ;  /* 0x0000000000007918 */ /* 0x000fe20000000000 */
.L_x_11:
[----:B------:R-:W2:Y:S01]  /*09c0*/  SHFL.IDX PT, R2, R91, RZ, 0x1f ;  /* 0x00001fff5b027589 */ /* 0x000ea200000e0000 */
[----:B------:R-:W-:Y:S01]  /*09d0*/  NOP ;  /* 0x0000000000007918 */ /* 0x000fe20000000000 */
[----:B--2---:R-:W-:-:S13]  /*09e0*/  ISETP.NE.AND P0, PT, R2, 0x3, PT ;  /* 0x000000030200780c */ /* 0x004fda0003f05270 */
[----:B------:R-:W-:Y:S05]  /*09f0*/  @P0 BRA `(.L_x_12) ;  /* 0x0000000000300947 */ /* 0x000fea0003800000 */
[----:B-1----:R-:W1:Y:S01]  /*0a00*/  S2UR UR4, SR_CgaCtaId ;  /* 0x00000000000479c3 */ /* 0x002e620000008800 */
[----:B------:R-:W-:Y:S01]  /*0a10*/  UMOV UR6, 0x400 ;  /* 0x0000040000067882 */ /* 0x000fe20000000000 */
[----:B------:R-:W-:Y:S01]  /*0a20*/  UMOV UR5, 0x20 ;  /* 0x0000002000057882 */ /* 0x000fe20000000000 */
[----:B------:R-:W-:Y:S01]  /*0a30*/  ELECT P0, URZ, PT ;  /* 0x0000000000ff782f */ /* 0x000fe20003800000 */
[----:B-1----:R-:W-:Y:S02]  /*0a40*/  ULEA UR6, UR4, UR6, 0x18 ;  /* 0x0000000604067291 */ /* 0x002fe4000f8ec0ff */
[----:B------:R-:W-:-:S04]  /*0a50*/  UIADD3 UR4, UPT, UPT, -UR5, 0x100000, URZ ;  /* 0x0010000005047890 */ /* 0x000fc8000fffe1ff */
[----:B------:R-:W-:Y:S02]  /*0a60*/  USHF.L.U32 UR5, UR4, 0xb, URZ ;  /* 0x0000000b04057899 */ /* 0x000fe400080006ff */
[----:B------:R-:W-:Y:S01]  /*0a70*/  USHF.L.U32 UR4, UR4, 0x1, URZ ;  /* 0x0000000104047899 */ /* 0x000fe200080006ff */
[----:B------:R-:W1:Y:S11]  /*0a80*/  FENCE.VIEW.ASYNC.S ;  /* 0x00000000000073c6 */ /* 0x000e760000000000 */
[----:B-1----:R2:W1:Y:S01]  /*0a90*/  SYNCS.EXCH.64 URZ, [UR6+0x130], UR4 ;  /* 0x0001300406ff75b2 */ /* 0x0024620008000100 */
[----:B------:R2:W1:Y:S02]  /*0aa0*/  SYNCS.EXCH.64 URZ, [UR6+0x138], UR4 ;  /* 0x0001380406ff75b2 */ /* 0x0004640008000100 */
[----:B--2---:R-:W-:Y:S01]  /*0ab0*/  NOP ;  /* 0x0000000000007918 */ /* 0x004fe20000000000 */
.L_x_12:
[----:B------:R-:W2:Y:S01]  /*0ac0*/  SHFL.IDX PT, R2, R91, RZ, 0x1f ;  /* 0x00001fff5b027589 */ /* 0x000ea200000e0000 */
[----:B------:R-:W-:Y:S01]  /*0ad0*/  NOP ;  /* 0x0000000000007918 */ /* 0x000fe20000000000 */
[----:B--2---:R-:W-:-:S13]  /*0ae0*/  ISETP.NE.AND P0, PT, R2, 0x4, PT ;  /* 0x000000040200780c */ /* 0x004fda0003f05270 */
[----:B------:R-:W-:Y:S05]  /*0af0*/  @P0 BRA `(.L_x_13) ;  /* 0x0000000000440947 */ /* 0x000fea0003800000 */
[----:B-1----:R-:W1:Y:S01]  /*0b00*/  S2UR UR6, SR_CgaCtaId ;  /* 0x00000000000679c3 */ /* 0x002e620000008800 */
[----:B------:R-:W-:Y:S01]  /*0b10*/  UMOV UR4, 0x100 ;  /* 0x0000010000047882 */ /* 0x000fe20000000000 */
[----:B------:R-:W-:Y:S01]  /*0b20*/  UMOV UR5, 0x400 ;  /* 0x0000040000057882 */ /* 0x000fe20000000000 */
[----:B------:R-:W-:Y:S01]  /*0b30*/  USEL UR4, UR4, 0xe0, UP2 ;  /* 0x000000e004047887 */ /* 0x000fe20009000000 */
[----:B------:R-:W-:Y:S01]  /*0b40*/  UMOV UR8, 0x1 ;  /* 0x0000000100087882 */ /* 0x000fe20000000000 */
[----:B------:R-:W-:Y:S01]  /*0b50*/  ELECT P0, URZ, PT ;  /* 0x0000000000ff782f */ /* 0x000fe20003800000 */
[----:B------:R-:W-:-:S04]  /*0b60*/  UIADD3 UR8, UPT, UPT, -UR8, 0x100000, URZ ;  /* 0x0010000008087890 */ /* 0x000fc8000fffe1ff */
[----:B------:R-:W-:Y:S02]  /*0b70*/  USHF.L.U32 UR9, UR8, 0xb, URZ ;  /* 0x0000000b08097899 */ /* 0x000fe400080006ff */
[----:B------:R-:W-:Y:S02]  /*0b80*/  USHF.L.U32 UR8, UR8, 0x1, URZ ;  /* 0x0000000108087899 */ /* 0x000fe400080006ff */
[----:B-1----:R-:W-:Y:S02]  /*0b90*/  ULEA UR6, UR6, UR5, 0x18 ;  /* 0x0000000506067291 */ /* 0x002fe4000f8ec0ff */
[----:B------:R-:W-:-:S04]  /*0ba0*/  UIADD3 UR4, UPT, UPT, -UR4, 0x100000, URZ ;  /* 0x0010000004047890 */ /* 0x000fc8000fffe1ff */
[----:B------:R-:W-:Y:S02]  /*0bb0*/  USHF.L.U32 UR5, UR4, 0xb, URZ ;  /* 0x0000000b04057899 */ /* 0x000fe400080006ff */
[----:B------:R-:W-:Y:S01]  /*0bc0*/  USHF.L.U32 UR4, UR4, 0x1, URZ ;  /* 0x0000000104047899 */ /* 0x000fe200080006ff */
[----:B------:R-:W1:Y:S03]  /*0bd0*/  FENCE.VIEW.ASYNC.S ;  /* 0x00000000000073c6 */ /* 0x000e660000000000 */
[----:B-1----:R2:W1:Y:S08]  /*0be0*/  SYNCS.EXCH.64 URZ, [UR6+0x140], UR8 ;  /* 0x0001400806ff75b2 */ /* 0x0024700008000100 */
[----:B------:R2:W1:Y:S02]  /*0bf0*/  SYNCS.EXCH.64 URZ, [UR6+0x148], UR4 ;  /* 0x0001480406ff75b2 */ /* 0x0004640008000100 */
[----:B--2---:R-:W-:Y:S01]  /*0c00*/  NOP ;  /* 0x0000000000007918 */ /* 0x004fe20000000000 */
.L_x_13:
[----:B------:R-:W2:Y:S01]  /*0c10*/  SHFL.IDX PT, R2, R91, RZ, 0x1f ;  /* 0x00001fff5b027589 */ /* 0x000ea200000e0000 */
[----:B------:R-:W1:Y:S01]  /*0c20*/  S2UR UR50, SR_CTAID.X ;  /* 0x00000000003279c3 */ /* 0x000e620000002500 */
[----:B------:R-:W-:-:S07]  /*0c30*/  NOP ;  /* 0x0000000000007918 */ /* 0x000fce0000000000 */
[----:B------:R-:W1:Y:S01]  /*0c40*/  S2UR UR22, SR_CTAID.Y ;  /* 0x00000000001679c3 */ /* 0x000e620000002600 */
[----:B--2---:R-:W-:-:S13]  /*0c50*/  ISETP.NE.AND P0, PT, R2, 0x5, PT ;  /* 0x000000050200780c */ /* 0x004fda0003f05270 */
[----:B-1----:R-:W-:Y:S05]  /*0c60*/  @P0 BRA `(.L_x_14) ;  /* 0x0000000000480947 */ /* 0x002fea0003800000 */
        /* <DEDUP_REMOVED lines=13> */
[----:B-1----:R1:W2:Y:S01]  /*0d40*/  SYNCS.EXCH.64 URZ, [UR4+0x150], UR8 ;  /* 0x0001500804ff75b2 */ /* 0x0022a20008000100 */
[----:B------:R1:W1:Y:S01]  /*0d50*/  SYNCS.EXCH.64 URZ, [UR4+0x160], UR6 ;  /* 0x0001600604ff75b2 */ /* 0x0002620008000100 */
[----:B------:R1:W1:Y:S01]  /*0d60*/  SYNCS.EXCH.64 URZ, [UR4+0x158], UR8 ;  /* 0x0001580804ff75b2 */ /* 0x0002620008000100 */
[----:B------:R1:W1:Y:S01]  /*0d70*/  SYNCS.EXCH.64 URZ, [UR4+0x168], UR6 ;  /* 0x0001680604ff75b2 */ /* 0x0002620008000100 */
[----:B------:R-:W-:Y:S01]  /*0d80*/  NOP ;  /* 0x0000000000007918 */ /* 0x000fe20000000000 */
.L_x_14:
[----:B------:R-:W-:-:S05]  /*0d90*/  CS2R.32 R85, SR_CgaSize ;  /* 0x0000000000557805 */ /* 0x000fca0000008a00 */
[----:B------:R-:W-:-:S05]  /*0da0*/  IMAD R85, R85, -0xa0, RZ ;  /* 0xffffff6055557824 */ /* 0x000fca00078e02ff */
[----:B------:R-:W-:-:S14]  /*0db0*/  R2UR UR5, R85 ;  /* 0x00000000550572ca */ /* 0x000fdc00000e0000 */
[----:B------:R-:W3:Y:S01]  /*0dc0*/  LDCU UR5, c[0x0][UR5+0x2b0] ;  /* 0x00005600050577ac */ /* 0x000ee20008000800 */
[----:B------:R-:W-:Y:S02]  /*0dd0*/  I2FP.F32.U32 R5, UR50 ;  /* 0x0000003200057c45 */ /* 0x000fe40008201000 */
[----:B------:R-:W-:-:S05]  /*0de0*/  CS2R.32 R2, SR_CgaSize ;  /* 0x0000000000027805 */ /* 0x000fca0000008a00 */
[----:B------:R-:W-:-:S06]  /*0df0*/  IMAD R2, R2, -0xa0, RZ ;  /* 0xffffff6002027824 */ /* 0x000fcc00078e02ff */
[----:B------:R-:W4:Y:S01]  /*0e00*/  LDC R2, c[0x0][R2+0x2a0] ;  /* 0x0000a80002027b82 */ /* 0x000f220000000800 */
[----:B------:R-:W-:Y:S02]  /*0e10*/  I2FP.F32.U32 R4, UR22 ;  /* 0x0000001600047c45 */ /* 0x000fe40008201000 */
[----:B------:R-:W-:-:S05]  /*0e20*/  CS2R.32 R85, SR_CgaSize ;  /* 0x0000000000557805 */ /* 0x000fca0000008a00 */
[----:B------:R-:W-:-:S05]  /*0e30*/  IMAD R85, R85, -0xa0, RZ ;  /* 0xffffff6055557824 */ /* 0x000fca00078e02ff */
[----:B-1----:R-:W-:-:S14]  /*0e40*/  R2UR UR4, R85 ;  /* 0x00000000550472ca */ /* 0x002fdc00000e0000 */
[----:B------:R-:W1:Y:S01]  /*0e50*/  LDCU UR4, c[0x0][UR4+0x2b4] ;  /* 0x00005680040477ac */ /* 0x000e620008000800 */
[----:B------:R-:W-:Y:S01]  /*0e60*/  NOP ;  /* 0x0000000000007918 */ /* 0x000fe20000000000 */
[----:B------:R-:W2:Y:S01]  /*0e70*/  S2R R17, SR_CTAID.Z ;  /* 0x0000000000117919 */ /* 0x000ea20000002700 */
[----:B------:R-:W4:Y:S01]  /*0e80*/  LDCU UR18, c[0x0][0xc24] ;  /* 0x00018480ff1277ac */ /* 0x000f220008000800 */
[----:B------:R-:W-:-:S05]  /*0e90*/  CS2R.32 R3, SR_CgaSize ;  /* 0x0000000000037805 */ /* 0x000fca0000008a00 */
[----:B------:R-:W-:-:S06]  /*0ea0*/  IMAD R3, R3, -0xa0, RZ ;  /* 0xffffff6003037824 */ /* 0x000fcc00078e02ff */
[----:B------:R-:W2:Y:S01]  /*0eb0*/  LDC R3, c[0x0][R3+0x2a4] ;  /* 0x0000a90003037b82 */ /* 0x000ea20000000800 */
[----:B---3--:R-:W-:Y:S01]  /*0ec0*/  FMUL R5, R5, UR5 ;  /* 0x0000000505057c20 */ /* 0x008fe20008400000 */
[----:B-1----:R-:W-:-:S03]  /*0ed0*/  FMUL R4, R4, UR4 ;  /* 0x0000000404047c20 */ /* 0x002fc60008400000 */
[----:B------:R-:W1:Y:S01]  /*0ee0*/  F2I.U32.TRUNC.NTZ R85, R5 ;  /* 0x0000000500557305 */ /* 0x000e62000020f000 */
[----:B----4-:R-:W-:-:S07]  /*0ef0*/  UISETP.GE.AND UP0, UPT, UR18, 0x1, UPT ;  /* 0x000000011200788c */ /* 0x010fce000bf06270 */
[----:B------:R-:W3:Y:S01]  /*0f00*/  F2I.U32.TRUNC.NTZ R84, R4 ;  /* 0x0000000400547305 */ /* 0x000ee2000020f000 */
[----:B-1----:R-:W-:-:S05]  /*0f10*/  IADD3 R85, PT, PT, -R85, RZ, RZ ;  /* 0x000000ff55557210 */ /* 0x002fca0007ffe1ff */
[----:B------:R-:W-:Y:S01]  /*0f20*/  IMAD R85, R2, R85, UR50 ;  /* 0x0000003202557e24 */ /* 0x000fe2000f8e0255 */
[----:B---3--:R-:W-:-:S05]  /*0f30*/  IADD3 R84, PT, PT, -R84, RZ, RZ ;  /* 0x000000ff54547210 */ /* 0x008fca0007ffe1ff */
[----:B--2---:R-:W-:Y:S01]  /*0f40*/  IMAD R84, R3, R84, UR22 ;  /* 0x0000001603547e24 */ /* 0x004fe2000f8e0254 */
[----:B------:R-:W-:Y:S06]  /*0f50*/  BAR.SYNC.DEFER_BLOCKING 0x0 ;  /* 0x0000000000007b1d */ /* 0x000fec0000010000 */
[----:B------:R-:W-:Y:S05]  /*0f60*/  BRA.U !UP0, `(.L_x_15) ;  /* 0x0000000108d47547 */ /* 0x000fea000b800000 */
[----:B------:R-:W1:Y:S01]  /*0f70*/  LDCU.128 UR24, c[0x0][0xc10] ;  /* 0x00018200ff1877ac */ /* 0x000e620008000c00 */
[----:B------:R-:W2:Y:S01]  /*0f80*/  LDCU UR14, c[0x0][0x370] ;  /* 0x00006e00ff0e77ac */ /* 0x000ea20008000800 */
[----:B------:R-:W3:Y:S01]  /*0f90*/  LDCU UR6, c[0x0][0x374] ;  /* 0x00006e80ff0677ac */ /* 0x000ee20008000800 */
[----:B------:R-:W4:Y:S01]  /*0fa0*/  LDCU UR19, c[0x0][0xc0c] ;  /* 0x00018180ff1377ac */ /* 0x000f220008000800 */
[----:B------:R-:W4:Y:S01]  /*0fb0*/  LDCU UR20, c[0x0][0xc20] ;  /* 0x00018400ff1477ac */ /* 0x000f220008000800 */
[----:B------:R-:W4:Y:S01]  /*0fc0*/  LDCU.64 UR16, c[0x0][0xc28] ;  /* 0x00018500ff1077ac */ /* 0x000f220008000a00 */
[----:B-1----:R-:W-:Y:S02]  /*0fd0*/  UISETP.NE.AND UP0, UPT, UR26, 0x1, UPT ;  /* 0x000000011a00788c */ /* 0x002fe4000bf05270 */
[----:B---3--:R-:W-:Y:S02]  /*0fe0*/  UIMAD.WIDE.U32 UR4, UR6, UR27, URZ ;  /* 0x0000001b060472a5 */ /* 0x008fe4000f8e00ff */
[----:B--2---:R-:W-:-:S02]  /*0ff0*/  UIMAD.WIDE.U32 UR8, UR14, UR24, URZ ;  /* 0x000000180e0872a5 */ /* 0x004fc4000f8e00ff */
[----:B----4-:R-:W-:Y:S02]  /*1000*/  UISETP.NE.AND UP1, UPT, UR19, 0x1, UPT ;  /* 0x000000011300788c */ /* 0x010fe4000bf25270 */
[----:B------:R-:W-:Y:S01]  /*1010*/  UISETP.NE.AND UP4, UPT, UR18, 0x1, UPT ;  /* 0x000000011200788c */ /* 0x000fe2000bf85270 */
[----:B------:R-:W-:Y:S01]  /*1020*/  UMOV UR4, UR5 ;  /* 0x0000000500047c82 */ /* 0x000fe20008000000 */
[----:B------:R-:W-:Y:S02]  /*1030*/  UIMAD.WIDE.U32 UR10, UR22, UR27, URZ ;  /* 0x0000001b160a72a5 */ /* 0x000fe4000f8e00ff */
[----:B------:R-:W-:Y:S02]  /*1040*/  @UP0 USHF.R.U32.HI UR6, URZ, UR20, UR4 ;  /* 0x00000014ff060299 */ /* 0x000fe40008011604 */
[----:B------:R-:W-:Y:S01]  /*1050*/  UIMAD.WIDE.U32 UR12, UR50, UR24, URZ ;  /* 0x00000018320c72a5 */ /* 0x000fe2000f8e00ff */
[----:B------:R-:W-:Y:S02]  /*1060*/  UMOV UR4, UR9 ;  /* 0x0000000900047c82 */ /* 0x000fe40008000000 */
[----:B------:R-:W-:Y:S01]  /*1070*/  UMOV UR7, UR11 ;  /* 0x0000000b00077c82 */ /* 0x000fe20008000000 */
[----:B------:R-:W-:-:S02]  /*1080*/  @UP1 USHF.R.U32.HI UR14, URZ, UR25, UR4 ;  /* 0x00000019ff0e1299 */ /* 0x000fc40008011604 */
[----:B------:R-:W-:Y:S02]  /*1090*/  UIMAD.WIDE.U32 UR4, UR6, UR16, URZ ;  /* 0x00000010060472a5 */ /* 0x000fe4000f8e00ff */
[----:B------:R-:W-:Y:S02]  /*10a0*/  UIMAD.WIDE.U32 UR8, UR14, UR16, URZ ;  /* 0x000000100e0872a5 */ /* 0x000fe4000f8e00ff */
[----:B------:R-:W-:-:S03]  /*10b0*/  USHF.R.U32.HI UR10, URZ, UR20, UR7 ;  /* 0x00000014ff0a7299 */ /* 0x000fc60008011607 */
[----:B------:R-:W-:Y:S01]  /*10c0*/  UMOV UR4, UR5 ;  /* 0x0000000500047c82 */ /* 0x000fe20008000000 */
[----:B------:R-:W-:Y:S01]  /*10d0*/  UMOV UR7, UR13 ;  /* 0x0000000d00077c82 */ /* 0x000fe20008000000 */
[----:B------:R-:W-:Y:S01]  /*10e0*/  @UP4 USHF.R.U32.HI UR6, URZ, UR17, UR4 ;  /* 0x00000011ff064299 */ /* 0x000fe20008011604 */
[----:B------:R-:W-:Y:S01]  /*10f0*/  UMOV UR5, UR9 ;  /* 0x0000000900057c82 */ /* 0x000fe20008000000 */
[----:B------:R-:W-:Y:S02]  /*1100*/  USHF.R.U32.HI UR7, URZ, UR25, UR7 ;  /* 0x00000019ff077299 */ /* 0x000fe40008011607 */
[----:B------:R-:W-:Y:S02]  /*1110*/  USEL UR4, UR22, UR10, !UP0 ;  /* 0x0000000a16047287 */ /* 0x000fe4000c000000 */
[----:B------:R-:W-:Y:S02]  /*1120*/  UIMAD UR6, UR6, UR18, URZ ;  /* 0x00000012060672a4 */ /* 0x000fe4000f8e02ff */
[----:B------:R-:W-:-:S02]  /*1130*/  @UP4 USHF.R.U32.HI UR14, URZ, UR17, UR5 ;  /* 0x00000011ff0e4299 */ /* 0x000fc40008011605 */
[----:B------:R-:W-:Y:S02]  /*1140*/  USEL UR5, UR50, UR7, !UP1 ;  /* 0x0000000732057287 */ /* 0x000fe4000c800000 */
[----:B------:R-:W-:Y:S02]  /*1150*/  UISETP.GE.AND UP0, UPT, UR4, UR6, UPT ;  /* 0x000000060400728c */ /* 0x000fe4000bf06270 */
[----:B------:R-:W-:Y:S02]  /*1160*/  UIMAD UR8, UR14, UR18, URZ ;  /* 0x000000120e0872a4 */ /* 0x000fe4000f8e02ff */
[----:B------:R-:W-:Y:S02]  /*1170*/  UIMAD.WIDE.U32 UR6, UR4, UR16, URZ ;  /* 0x00000010040672a5 */ /* 0x000fe4000f8e00ff */
[----:B------:R-:W-:Y:S02]  /*1180*/  UISETP.GE.OR UP0, UPT, UR5, UR8, UP0 ;  /* 0x000000080500728c */ /* 0x000fe40008706670 */
[----:B------:R-:W-:-:S02]  /*1190*/  UIMAD.WIDE.U32 UR8, UR5, UR16, URZ ;  /* 0x00000010050872a5 */ /* 0x000fc4000f8e00ff */
[----:B------:R-:W-:Y:S01]  /*11a0*/  UIADD3 UR10, UPT, UPT, -UR4, URZ, URZ ;  /* 0x000000ff040a7290 */ /* 0x000fe2000fffe1ff */
[----:B------:R-:W-:Y:S02]  /*11b0*/  UMOV UR6, UR7 ;  /* 0x0000000700067c82 */ /* 0x000fe40008000000 */
[----:B------:R-:W-:Y:S02]  /*11c0*/  USHF.R.U32.HI UR6, URZ, UR17, UR6 ;  /* 0x00000011ff067299 */ /* 0x000fe40008011606 */
[----:B------:R-:W-:Y:S02]  /*11d0*/  UIMAD UR10, UR26, UR10, UR22 ;  /* 0x0000000a1a0a72a4 */ /* 0x000fe4000f8e0216 */
[----:B------:R-:W-:Y:S01]  /*11e0*/  USEL UR6, UR4, UR6, !UP4 ;  /* 0x0000000604067287 */ /* 0x000fe2000e000000 */
[----:B------:R-:W-:Y:S01]  /*11f0*/  @!UP0 UMOV UR7, UR9 ;  /* 0x0000000900078c82 */ /* 0x000fe20008000000 */
[----:B------:R-:W-:Y:S02]  /*1200*/  UIADD3 UR9, UPT, UPT, -UR5, URZ, URZ ;  /* 0x000000ff05097290 */ /* 0x000fe4000fffe1ff */
[----:B------:R-:W-:-:S02]  /*1210*/  @!UP0 USHF.R.U32.HI UR7, URZ, UR17, UR7 ;  /* 0x00000011ff078299 */ /* 0x000fc40008011607 */
[----:B------:R-:W-:Y:S02]  /*1220*/  UIADD3 UR8, UPT, UPT, -UR6, URZ, URZ ;  /* 0x000000ff06087290 */ /* 0x000fe4000fffe1ff */
[----:B------:R-:W-:Y:S02]  /*1230*/  @!UP0 USEL UR7, UR5, UR7, !UP4 ;  /* 0x0000000705078287 */ /* 0x000fe4000e000000 */
[----:B------:R-:W-:Y:S02]  /*1240*/  UIMAD UR8, UR18, UR8, UR4 ;  /* 0x00000008120872a4 */ /* 0x000fe4000f8e0204 */
[----:B------:R-:W-:Y:S02]  /*1250*/  @!UP0 UIADD3 UR6, UPT, UPT, UR6, -UR7, URZ ;  /* 0x8000000706068290 */ /* 0x000fe4000fffe0ff */
[----:B------:R-:W-:Y:S02]  /*1260*/  @!UP0 UIMAD UR8, UR8, UR14, UR7 ;  /* 0x0000000e080882a4 */ /* 0x000fe4000f8e0207 */
[----:B------:R-:W-:-:S02]  /*1270*/  @!UP0 UIMAD UR4, UR6, UR18, UR5 ;  /* 0x00000012060482a4 */ /* 0x000fc4000f8e0205 */
[----:B------:R-:W-:Y:S02]  /*1280*/  UIMAD UR6, UR19, UR9, UR50 ;  /* 0x00000009130672a4 */ /* 0x000fe4000f8e0232 */
[----:B------:R-:W-:Y:S01]  /*1290*/  UIMAD UR22, UR4, UR26, UR10 ;  /* 0x0000001a041672a4 */ /* 0x000fe2000f8e020a */
[----:B------:R-:W-:Y:S02]  /*12a0*/  @!UP0 UMOV UR5, UR8 ;  /* 0x0000000800058c82 */ /* 0x000fe40008000000 */
[----:B------:R-:W-:-:S12]  /*12b0*/  UIMAD UR50, UR5, UR19, UR6 ;  /* 0x00000013053272a4 */ /* 0x000fd8000f8e0206 */
.L_x_15:
[----:B------:R-:W1:Y:S02]  /*12c0*/  LDCU UR4, c[0x0][0xc30] ;  /* 0x00018600ff0477ac */ /* 0x000e640008000800 */
[----:B-1----:R-:W-:-:S09]  /*12d0*/  UISETP.NE.AND UP0, UPT, UR4, 0x1, UPT ;  /* 0x000000010400788c */ /* 0x002fd2000bf05270 */
[----:B------:R-:W-:Y:S05]  /*12e0*/  BRA.U UP0, `(.L_x_16) ;  /* 0x0000000100447547 */ /* 0x000fea000b800000 */
[----:B------:R-:W1:Y:S01]  /*12f0*/  LDCU.128 UR8, c[0x0][0xc10] ;  /* 0x00018200ff0877ac */ /* 0x000e620008000c00 */
[----:B------:R-:W2:Y:S01]  /*1300*/  LDCU UR12, c[0x0][0xc0c] ;  /* 0x00018180ff0c77ac */ /* 0x000ea20008000800 */
[----:B------:R-:W3:Y:S01]  /*1310*/  LDCU UR13, c[0x0][0xc20] ;  /* 0x00018400ff0d77ac */ /* 0x000ee20008000800 */
[----:B-1----:R-:W-:Y:S02]  /*1320*/  UIMAD.WIDE.U32 UR6, UR50, UR8, URZ ;  /* 0x00000008320672a5 */ /* 0x002fe4000f8e00ff */
[----:B------:R-:W-:Y:S02]  /*1330*/  UIMAD.WIDE.U32 UR4, UR22, UR11, URZ ;  /* 0x0000000b160472a5 */ /* 0x000fe4000f8e00ff */
[----:B--2---:R-:W-:Y:S02]  /*1340*/  UISETP.NE.AND UP1, UPT, UR12, 0x1, UPT ;  /* 0x000000010c00788c */ /* 0x004fe4000bf25270 */
[----:B------:R-:W-:Y:S01]  /*1350*/  UISETP.NE.AND UP0, UPT, UR10, 0x1, UPT ;  /* 0x000000010a00788c */ /* 0x000fe2000bf05270 */
[----:B------:R-:W-:-:S02]  /*1360*/  UMOV UR6, UR7 ;  /* 0x0000000700067c82 */ /* 0x000fc40008000000 */
[----:B------:R-:W-:Y:S01]  /*1370*/  UMOV UR4, UR5 ;  /* 0x0000000500047c82 */ /* 0x000fe20008000000 */
[----:B------:R-:W-:Y:S02]  /*1380*/  USHF.R.U32.HI UR6, URZ, UR9, UR6 ;  /* 0x00000009ff067299 */ /* 0x000fe40008011606 */
[----:B---3--:R-:W-:Y:S02]  /*1390*/  USHF.R.U32.HI UR4, URZ, UR13, UR4 ;  /* 0x0000000dff047299 */ /* 0x008fe40008011604 */
[----:B------:R-:W-:Y:S02]  /*13a0*/  USEL UR5, UR50, UR6, !UP1 ;  /* 0x0000000632057287 */ /* 0x000fe4000c800000 */
[----:B------:R-:W-:-:S04]  /*13b0*/  USEL UR4, UR22, UR4, !UP0 ;  /* 0x0000000416047287 */ /* 0x000fc8000c000000 */
[----:B------:R-:W-:Y:S02]  /*13c0*/  UIADD3 UR6, UPT, UPT, UR5, -UR4, URZ ;  /* 0x8000000405067290 */ /* 0x000fe4000fffe0ff */
[----:B------:R-:W-:Y:S02]  /*13d0*/  UIADD3 UR4, UPT, UPT, -UR5, UR4, URZ ;  /* 0x0000000405047290 */ /* 0x000fe4000fffe1ff */
[----:B------:R-:W-:Y:S02]  /*13e0*/  UIMAD UR22, UR6, UR10, UR22 ;  /* 0x0000000a061672a4 */ /* 0x000fe4000f8e0216 */
[----:B------:R-:W-:-:S12]  /*13f0*/  UIMAD UR50, UR4, UR12, UR50 ;  /* 0x0000000c043272a4 */ /* 0x000fd8000f8e0232 */
.L_x_16:
[----:B------:R-:W-:Y:S01]  /*1400*/  BAR.SYNC.DEFER_BLOCKING 0x0 ;  /* 0x0000000000007b1d */ /* 0x000fe20000010000 */
[----:B------:R-:W-:Y:S01]  /*1410*/  UISETP.NE.AND UP0, UPT, UR15, 0x2, UPT ;  /* 0x000000020f00788c */ /* 0x000fe2000bf05270 */
[----:B------:R-:W-:Y:S02]  /*1420*/  ISETP.NE.OR P2, PT, R0, 0x2, !P2 ;  /* 0x000000020000780c */ /* 0x000fe40005745670 */
[----:B------:R-:W-:Y:S02]  /*1430*/  LOP3.LUT R0, R99, 0x1f, RZ, 0xc0, !PT ;  /* 0x0000001f63007812 */ /* 0x000fe400078ec0ff */
[----:B------:R-:W1:Y:S04]  /*1440*/  LDCU UR39, c[0x0][0xc24] ;  /* 0x00018480ff2777ac */ /* 0x000e680008000800 */
[----:B------:R-:W-:Y:S05]  /*1450*/  BRA.U UP0, `(.L_x_17) ;  /* 0x0000002100187547 */ /* 0x000fea000b800000 */
[----:B------:R-:W2:Y:S01]  /*1460*/  LDCU UR5, c[0x0][0x388] ;  /* 0x00007100ff0577ac */ /* 0x000ea20008000800 */
[----:B------:R-:W-:Y:S01]  /*1470*/  PLOP3.LUT P1, PT, PT, PT, UP2, 0x80, 0x8 ;  /* 0x000000000008781c */ /* 0x000fe20003f2f028 */
[----:B------:R-:W-:Y:S01]  /*1480*/  IMAD.MOV.U32 R2, RZ, RZ, RZ ;  /* 0x000000ffff027224 */ /* 0x000fe200078e00ff */
[----:B------:R-:W-:Y:S01]  /*1490*/  ISETP.EQ.OR P3, PT, R0, RZ, P2 ;  /* 0x000000ff0000720c */ /* 0x000fe20001762670 */
[----:B------:R-:W3:Y:S01]  /*14a0*/  LDCU UR8, c[0x0][0x38c] ;  /* 0x00007180ff0877ac */ /* 0x000ee20008000800 */
[----:B------:R-:W-:Y:S01]  /*14b0*/  PLOP3.LUT P1, PT, P1, PT, PT, 0x8, 0x80 ;  /* 0x000000000080781c */ /* 0x000fe20000f2e170 */
[----:B------:R-:W4:Y:S01]  /*14c0*/  LDCU.64 UR6, c[0x0][0x390] ;  /* 0x00007200ff0677ac */ /* 0x000f220008000a00 */
[----:B------:R-:W1:Y:S01]  /*14d0*/  LDCU UR53, c[0x0][0x370] ;  /* 0x00006e00ff3577ac */ /* 0x000e620008000800 */
[----:B------:R-:W1:Y:S01]  /*14e0*/  LDCU.64 UR42, c[0x0][0x348] ;  /* 0x00006900ff2a77ac */ /* 0x000e620008000a00 */
[----:B--2---:R-:W-:Y:S01]  /*14f0*/  UIADD3 UR5, UPT, UPT, UR5, 0x1f, URZ ;  /* 0x0000001f05057890 */ /* 0x004fe2000fffe0ff */
[----:B------:R-:W2:Y:S03]  /*1500*/  LDCU UR52, c[0x0][0x374] ;  /* 0x00006e80ff3477ac */ /* 0x000ea60008000800 */
[----:B------:R-:W-:Y:S01]  /*1510*/  USHF.R.S32.HI UR4, URZ, 0x1f, UR5 ;  /* 0x0000001fff047899 */ /* 0x000fe20008011405 */
[----:B------:R-:W-:Y:S01]  /*1520*/  UMOV UR26, 0x1 ;  /* 0x00000001001a7882 */ /* 0x000fe20000000000 */
[----:B------:R-:W-:-:S02]  /*1530*/  UMOV UR31, URZ ;  /* 0x000000ff001f7c82 */ /* 0x000fc40008000000 */
[----:B------:R-:W-:Y:S01]  /*1540*/  ULEA.HI UR4, UR4, UR5, URZ, 0x5 ;  /* 0x0000000504047291 */ /* 0x000fe2000f8f28ff */
[----:B------:R-:W-:Y:S01]  /*1550*/  UMOV UR36, URZ ;  /* 0x000000ff00247c82 */ /* 0x000fe20008000000 */
[----:B------:R-:W-:Y:S02]  /*1560*/  UMOV UR38, URZ ;  /* 0x000000ff00267c82 */ /* 0x000fe40008000000 */
[----:B------:R-:W-:-:S04]  /*1570*/  USHF.R.S32.HI UR4, URZ, 0x5, UR4 ;  /* 0x00000005ff047899 */ /* 0x000fc80008011404 */
[----:B---3--:R-:W-:-:S04]  /*1580*/  UIMAD UR4, UR4, UR8, URZ ;  /* 0x00000008040472a4 */ /* 0x008fc8000f8e02ff */
[----:B----4-:R-:W-:-:S04]  /*1590*/  UIMAD UR4, UR4, UR6, URZ ;  /* 0x00000006040472a4 */ /* 0x010fc8000f8e02ff */
[----:B------:R-:W-:-:S04]  /*15a0*/  UIMAD UR54, UR4, UR7, URZ ;  /* 0x00000007043672a4 */ /* 0x000fc8000f8e02ff */
[----:B------:R-:W-:Y:S02]  /*15b0*/  UISETP.NE.AND UP1, UPT, UR54, URZ, UPT ;  /* 0x000000ff3600728c */ /* 0x000fe4000bf25270 */
[----:B------:R-:W-:-:S04]  /*15c0*/  UISETP.LT.U32.AND UP0, UPT, UR54, 0x10, UPT ;  /* 0x000000103600788c */ /* 0x000fc8000bf01070 */
[----:B------:R-:W-:-:S04]  /*15d0*/  USEL UR4, UR54, 0x10, UP0 ;  /* 0x0000001036047887 */ /* 0x000fc80008000000 */
[----:B------:R-:W-:Y:S02]  /*15e0*/  UIADD3 UR5, UPT, UPT, UR4, -0x1, URZ ;  /* 0xffffffff04057890 */ /* 0x000fe4000fffe0ff */
[----:B------:R-:W-:Y:S02]  /*15f0*/  @!UP1 UIADD3 UR5, UPT, UPT, UR4, URZ, URZ ;  /* 0x000000ff04059290 */ /* 0x000fe4000fffe0ff */
[----:B------:R-:W-:Y:S02]  /*1600*/  UIADD3 UR51, UPT, UPT, UR54, -UR4, URZ ;  /* 0x8000000436337290 */ /* 0x000fe4000fffe0ff */
[----:B-12---:R-:W-:-:S12]  /*1610*/  UIADD3 UR55, UPT, UPT, UR5, 0x1, URZ ;  /* 0x0000000105377890 */ /* 0x006fd8000fffe0ff */
.L_x_33:
[----:B------:R-:W1:Y:S01]  /*1620*/  S2UR UR30, SR_CgaCtaId ;  /* 0x00000000001e79c3 */ /* 0x000e620000008800 */
[----:B------:R-:W-:Y:S01]  /*1630*/  UMOV UR4, 0x400 ;  /* 0x0000040000047882 */ /* 0x000fe20000000000 */
[----:B------:R-:W-:Y:S01]  /*1640*/  MOV R0, UR26 ;  /* 0x0000001a00007c02 */ /* 0x000fe20008000f00 */
[----:B------:R-:W-:Y:S02]  /*1650*/  UISETP.NE.AND UP0, UPT, UR54, URZ, UPT ;  /* 0x000000ff3600728c */ /* 0x000fe4000bf05270 */
[----:B------:R-:W-:Y:S01]  /*1660*/  USHF.L.U32 UR19, UR22, 0x6, URZ ;  /* 0x0000000616137899 */ /* 0x000fe200080006ff */
[----:B------:R-:W-:Y:S01]  /*1670*/  SHF.L.U32 R0, R0, 0x1f, RZ ;  /* 0x0000001f00007819 */ /* 0x000fe200000006ff */
[----:B------:R-:W-:Y:S01]  /*1680*/  USHF.L.U32 UR44, UR50, 0x7, URZ ;  /* 0x00000007322c7899 */ /* 0x000fe200080006ff */
[----:B------:R-:W-:Y:S01]  /*1690*/  UMOV UR27, URZ ;  /* 0x000000ff001b7c82 */ /* 0x000fe20008000000 */
[----:B------:R-:W-:Y:S01]  /*16a0*/  UMOV UR22, URZ ;  /* 0x000000ff00167c82 */ /* 0x000fe20008000000 */
[----:B------:R-:W-:Y:S01]  /*16b0*/  UMOV UR21, URZ ;  /* 0x000000ff00157c82 */ /* 0x000fe20008000000 */
[----:B------:R-:W-:Y:S01]  /*16c0*/  UMOV UR20, URZ ;  /* 0x000000ff00147c82 */ /* 0x000fe20008000000 */
[----:B-1----:R-:W-:-:S04]  /*16d0*/  ULEA UR30, UR30, UR4, 0x18 ;  /* 0x000000041e1e7291 */ /* 0x002fc8000f8ec0ff */
[----:B------:R-:W-:-:S09]  /*16e0*/  ULEA UR4, UR31, UR30, 0x3 ;  /* 0x0000001e1f047291 */ /* 0x000fd2000f8e18ff */
[----:B------:R1:W2:Y:S01]  /*16f0*/  SYNCS.PHASECHK.TRANS64.TRYWAIT P0, [UR4+0x80], R0 ;  /* 0x00008000ff0075a7 */ /* 0x0002a20008001104 */
[----:B------:R-:W-:Y:S05]  /*1700*/  BRA.U !UP0, `(.L_x_18) ;  /* 0x0000000508987547 */ /* 0x000fea000b800000 */
[----:B------:R-:W3:Y:S01]  /*1710*/  LDCU.128 UR12, c[0x0][0x480] ;  /* 0x00009000ff0c77ac */ /* 0x000ee20008000c00 */
[----:B------:R-:W4:Y:S01]  /*1720*/  LDCU.128 UR8, c[0x0][0x490] ;  /* 0x00009200ff0877ac */ /* 0x000f220008000c00 */
[----:B------:R-:W1:Y:S01]  /*1730*/  LDCU.64 UR20, c[0x0][0x4c0] ;  /* 0x00009800ff1477ac */ /* 0x000e620008000a00 */
[----:B------:R-:W1:Y:S01]  /*1740*/  LDCU.64 UR16, c[0x0][0x4f0] ;  /* 0x00009e00ff1077ac */ /* 0x000e620008000a00 */
[----:B------:R-:W1:Y:S01]  /*1750*/  LDCU UR18, c[0x0][0x4c8] ;  /* 0x00009900ff1277ac */ /* 0x000e620008000800 */
[----:B---3--:R-:W-:Y:S02]  /*1760*/  UIMAD.WIDE.U32 UR4, UR44, UR13, URZ ;  /* 0x0000000d2c0472a5 */ /* 0x008fe4000f8e00ff */
[----:B------:R-:W-:Y:S02]  /*1770*/  UISETP.NE.AND UP0, UPT, UR12, 0x1, UPT ;  /* 0x000000010c00788c */ /* 0x000fe4000bf05270 */
[----:B------:R-:W-:Y:S01]  /*1780*/  USHF.R.U32.HI UR5, URZ, UR14, UR5 ;  /* 0x0000000eff057299 */ /* 0x000fe20008011605 */
[----:B------:R-:W3:Y:S03]  /*1790*/  LDCU UR45, c[0x0][0x38c] ;  /* 0x00007180ff2d77ac */ /* 0x000ee60008000800 */
[----:B------:R-:W-:-:S02]  /*17a0*/  USEL UR5, UR44, UR5, !UP0 ;  /* 0x000000052c057287 */ /* 0x000fc4000c000000 */
[----:B------:R-:W-:Y:S02]  /*17b0*/  UISETP.NE.AND UP0, UPT, UR15, 0x1, UPT ;  /* 0x000000010f00788c */ /* 0x000fe4000bf05270 */
[----:B----4-:R-:W-:Y:S01]  /*17c0*/  UIMAD.WIDE.U32 UR6, UR5, UR8, URZ ;  /* 0x00000008050672a5 */ /* 0x010fe2000f8e00ff */
[----:B------:R-:W4:Y:S01]  /*17d0*/  LDCU UR8, c[0x0][0x4a0] ;  /* 0x00009400ff0877ac */ /* 0x000f220008000800 */
[----:B------:R-:W1:Y:S05]  /*17e0*/  LDCU UR23, c[0x0][0x4cc] ;  /* 0x00009980ff1777ac */ /* 0x000e6a0008000800 */
[----:B------:R-:W-:Y:S01]  /*17f0*/  UMOV UR4, UR7 ;  /* 0x0000000700047c82 */ /* 0x000fe20008000000 */
[----:B------:R-:W1:Y:S01]  /*1800*/  LDCU.64 UR40, c[0x0][0x390] ;  /* 0x00007200ff2877ac */ /* 0x000e620008000a00 */
[----:B------:R-:W-:Y:S01]  /*1810*/  USHF.R.U32.HI UR4, URZ, UR9, UR4 ;  /* 0x00000009ff047299 */ /* 0x000fe20008011604 */
[----:B------:R-:W1:Y:S03]  /*1820*/  LDCU UR9, c[0x0][0x4ec] ;  /* 0x00009d80ff0977ac */ /* 0x000e660008000800 */
[----:B------:R-:W-:-:S02]  /*1830*/  USEL UR4, UR5, UR4, !UP0 ;  /* 0x0000000405047287 */ /* 0x000fc4000c000000 */
[----:B------:R-:W-:Y:S02]  /*1840*/  UISETP.NE.AND UP0, UPT, UR10, 0x1, UPT ;  /* 0x000000010a00788c */ /* 0x000fe4000bf05270 */
[----:B------:R-:W-:Y:S01]  /*1850*/  UIMAD.WIDE.U32 UR6, UR4, UR11, URZ ;  /* 0x0000000b040672a5 */ /* 0x000fe2000f8e00ff */
[----:B------:R-:W1:Y:S01]  /*1860*/  LDCU.64 UR24, c[0x0][0x4d0] ;  /* 0x00009a00ff1877ac */ /* 0x000e620008000a00 */
[----:B------:R-:W-:-:S05]  /*1870*/  UIADD3 UR38, UPT, UPT, UR55, UR36, URZ ;  /* 0x0000002437267290 */ /* 0x000fca000fffe0ff */
[----:B------:R-:W-:Y:S01]  /*1880*/  UMOV UR6, UR7 ;  /* 0x0000000700067c82 */ /* 0x000fe20008000000 */
[----:B------:R-:W-:Y:S02]  /*1890*/  UIADD3 UR7, UPT, UPT, -UR4, URZ, URZ ;  /* 0x000000ff04077290 */ /* 0x000fe4000fffe1ff */
[----:B----4-:R-:W-:Y:S02]  /*18a0*/  USHF.R.U32.HI UR6, URZ, UR8, UR6 ;  /* 0x00000008ff067299 */ /* 0x010fe40008011606 */
[----:B------:R-:W-:Y:S02]  /*18b0*/  UIADD3 UR8, UPT, UPT, -UR5, URZ, URZ ;  /* 0x000000ff05087290 */ /* 0x000fe4000fffe1ff */
[----:B------:R-:W-:Y:S02]  /*18c0*/  USEL UR14, UR4, UR6, !UP0 ;  /* 0x00000006040e7287 */ /* 0x000fe4000c000000 */
[----:B------:R-:W-:Y:S02]  /*18d0*/  UIMAD UR7, UR15, UR7, UR5 ;  /* 0x000000070f0772a4 */ /* 0x000fe4000f8e0205 */
[----:B------:R-:W-:-:S02]  /*18e0*/  UIADD3 UR6, UPT, UPT, -UR14, URZ, URZ ;  /* 0x000000ff0e067290 */ /* 0x000fc4000fffe1ff */
[----:B------:R-:W-:Y:S02]  /*18f0*/  UIMAD UR8, UR12, UR8, UR44 ;  /* 0x000000080c0872a4 */ /* 0x000fe4000f8e022c */
[----:B------:R-:W-:Y:S02]  /*1900*/  UIMAD UR13, UR10, UR6, UR4 ;  /* 0x000000060a0d72a4 */ /* 0x000fe4000f8e0204 */
[----:B-1----:R-:W-:Y:S02]  /*1910*/  UIMAD UR11, UR8, UR20, UR9 ;  /* 0x00000014080b72a4 */ /* 0x002fe4000f8e0209 */
[----:B------:R-:W-:Y:S01]  /*1920*/  UIMAD UR12, UR7, UR21, UR16 ;  /* 0x00000015070c72a4 */ /* 0x000fe2000f8e0210 */
[----:B------:R-:W1:Y:S02]  /*1930*/  LDCU.64 UR4, c[0x0][0x4f8] ;  /* 0x00009f00ff0477ac */ /* 0x000e640008000a00 */
[----:B------:R-:W4:Y:S01]  /*1940*/  LDCU UR6, c[0x0][0x500] ;  /* 0x0000a000ff0677ac */ /* 0x000f220008000800 */
[----:B------:R-:W-:Y:S01]  /*1950*/  UIMAD UR13, UR13, UR18, UR17 ;  /* 0x000000120d0d72a4 */ /* 0x000fe2000f8e0211 */
[----:B------:R-:W-:Y:S01]  /*1960*/  UMOV UR27, URZ ;  /* 0x000000ff001b7c82 */ /* 0x000fe20008000000 */
[----:B------:R-:W-:Y:S01]  /*1970*/  UMOV UR7, UR31 ;  /* 0x0000001f00077c82 */ /* 0x000fe20008000000 */
[----:B------:R-:W-:Y:S01]  /*1980*/  UMOV UR20, URZ ;  /* 0x000000ff00147c82 */ /* 0x000fe20008000000 */
[----:B------:R-:W-:Y:S01]  /*1990*/  UMOV UR21, URZ ;  /* 0x000000ff00157c82 */ /* 0x000fe20008000000 */
[----:B---3--:R-:W-:-:S07]  /*19a0*/  UMOV UR22, URZ ;  /* 0x000000ff00167c82 */ /* 0x008fce0008000000 */
.L_x_23:
[----:B------:R-:W-:Y:S01]  /*19b0*/  @!P2 MOV R3, 0x3000 ;  /* 0x000030000003a802 */ /* 0x000fe20000000f00 */
[----:B------:R-:W-:Y:S01]  /*19c0*/  ULEA UR9, UR7, UR30, 0x3 ;  /* 0x0000001e07097291 */ /* 0x000fe2000f8e18ff */
[----:B-12---:R-:W-:Y:S11]  /*19d0*/  @P0 BRA `(.L_x_19) ;  /* 0x0000000000100947 */ /* 0x006ff60003800000 */
[----:B------:R-:W-:Y:S04]  /*19e0*/  MOV R0, UR26 ;  /* 0x0000001a00007c02 */ /* 0x000fe80008000f00 */
[----:B------:R-:W-:Y:S04]  /*19f0*/  SHF.L.U32 R5, R0, 0x1f, RZ ;  /* 0x0000001f00057819 */ /* 0x000fe800000006ff */
[----:B------:R-:W2:Y:S02]  /*1a00*/  SYNCS.PHASECHK.TRANS64.TRYWAIT P0, [UR9+0x80], R5 ;  /* 0x00008005ff0075a7 */ /* 0x000ea40008001109 */
[----:B--2---:R-:W-:Y:S05]  /*1a10*/  @!P0 BRA `(.L_x_20) ;  /* 0x0000006c00548947 */ /* 0x004fea0003800000 */
.L_x_19:
[----:B------:R3:W-:Y:S01]  /*1a20*/  @!P2 SYNCS.ARRIVE.TRANS64 RZ, [UR9], R3 ;  /* 0x00000003ffffa9a7 */ /* 0x0007e20008000009 */
[----:B------:R-:W-:Y:S04]  /*1a30*/  BSSY.RECONVERGENT B0, `(.L_x_21) ;  /* 0x0000003000007945 */ /* 0x000fe80003800200 */
[----:B------:R-:W-:Y:S05]  /*1a40*/  @P3 BRA `(.L_x_22) ;  /* 0x0000000000043947 */ /* 0x000fea0003800000 */
[----:B-1--4-:R-:W-:Y:S05]  /*1a50*/  BPT.TRAP 0x1 ;  /* 0x000000040000795c */ /* 0x012fea0000300000 */
.L_x_22:
[----:B-1--4-:R-:W-:Y:S05]  /*1a60*/  BSYNC.RECONVERGENT B0 ;  /* 0x0000000000007941 */ /* 0x012fea0003800200 */
.L_x_21:
[----:B------:R-:W-:Y:S02]  /*1a70*/  UIADD3 UR8, UPT, UPT, UR7, 0x1, URZ ;  /* 0x0000000107087890 */ /* 0x000fe4000fffe0ff */
[----:B------:R-:W-:Y:S02]  /*1a80*/  UIMAD UR15, UR20, UR23, UR4 ;  /* 0x00000017140f72a4 */ /* 0x000fe4000f8e0204 */
[----:B------:R-:W-:Y:S02]  /*1a90*/  UISETP.NE.AND UP0, UPT, UR8, 0x10, UPT ;  /* 0x000000100800788c */ /* 0x000fe4000bf05270 */
[----:B------:R-:W-:Y:S02]  /*1aa0*/  ULEA UR17, UR7, UR30, 0xd ;  /* 0x0000001e07117291 */ /* 0x000fe4000f8e68ff */
[----:B------:R-:W-:Y:S02]  /*1ab0*/  USEL UR10, URZ, 0x1, UP0 ;  /* 0x00000001ff0a7887 */ /* 0x000fe40008000000 */
[----:B------:R-:W-:Y:S02]  /*1ac0*/  USEL UR31, UR8, URZ, UP0 ;  /* 0x000000ff081f7287 */ /* 0x000fe40008000000 */
[----:B------:R-:W-:Y:S02]  /*1ad0*/  ULOP3.LUT UR26, UR26, UR10, URZ, 0x3c, !UPT ;  /* 0x0000000a1a1a7292 */ /* 0x000fe4000f8e3cff */
[----:B------:R-:W-:Y:S02]  /*1ae0*/  ULEA UR8, UR31, UR30, 0x3 ;  /* 0x0000001e1f087291 */ /* 0x000fe4000f8e18ff */
[----:B------:R-:W-:Y:S02]  /*1af0*/  ULEA UR16, UR7, UR30, 0xc ;  /* 0x0000001e07107291 */ /* 0x000fe4000f8e60ff */
[----:B------:R-:W-:Y:S01]  /*1b00*/  UIADD3 UR34, UP0, UPT, UR42, 0x80, URZ ;  /* 0x000000802a227890 */ /* 0x000fe2000ff1e0ff */
[----:B--2---:R-:W-:Y:S01]  /*1b10*/  MOV R0, UR26 ;  /* 0x0000001a00007c02 */ /* 0x004fe20008000f00 */
[----:B------:R-:W-:Y:S02]  /*1b20*/  USHF.L.U32 UR10, UR27, 0x5, URZ ;  /* 0x000000051b0a7899 */ /* 0x000fe400080006ff */
[----:B------:R-:W-:Y:S01]  /*1b30*/  UIADD3.X UR35, UPT, UPT, URZ, UR43, URZ, UP0, !UPT ;  /* 0x0000002bff237290 */ /* 0x000fe200087fe4ff */
[----:B---3--:R-:W-:Y:S01]  /*1b40*/  SHF.L.U32 R3, R0, 0x1f, RZ ;  /* 0x0000001f00037819 */ /* 0x008fe200000006ff */
[----:B------:R-:W-:Y:S02]  /*1b50*/  UIADD3 UR32, UP3, UPT, UR42, 0x200, URZ ;  /* 0x000002002a207890 */ /* 0x000fe4000ff7e0ff */
[----:B------:R-:W-:Y:S01]  /*1b60*/  UIADD3 UR16, UPT, UPT, UR16, 0x26400, URZ ;  /* 0x0002640010107890 */ /* 0x000fe2000fffe0ff */
[----:B------:R3:W1:Y:S01]  /*1b70*/  SYNCS.PHASECHK.TRANS64.TRYWAIT P0, [UR8+0x80], R3 ;  /* 0x00008003ff0075a7 */ /* 0x0006620008001108 */
[----:B------:R-:W-:Y:S02]  /*1b80*/  UIMAD UR8, UR21, UR24, UR5 ;  /* 0x00000018150872a4 */ /* 0x000fe4000f8e0205 */
[----:B------:R-:W-:Y:S02]  /*1b90*/  UIMAD UR7, UR22, UR25, UR6 ;  /* 0x00000019160772a4 */ /* 0x000fe4000f8e0206 */
[----:B------:R-:W-:Y:S02]  /*1ba0*/  ULEA UR15, UR8, UR15, 0x5 ;  /* 0x0000000f080f7291 */ /* 0x000fe4000f8e28ff */
[----:B------:R-:W-:Y:S02]  /*1bb0*/  UIADD3 UR8, UPT, UPT, UR17, 0x6400, URZ ;  /* 0x0000640011087890 */ /* 0x000fe4000fffe0ff */
[----:B------:R-:W-:Y:S02]  /*1bc0*/  ULEA UR7, UR7, UR15, 0xa ;  /* 0x0000000f07077291 */ /* 0x000fe4000f8e50ff */
[----:B------:R-:W-:Y:S02]  /*1bd0*/  UIADD3.X UR33, UPT, UPT, URZ, UR43, URZ, UP3, !UPT ;  /* 0x0000002bff217290 */ /* 0x000fe40009ffe4ff */
[----:B------:R-:W-:Y:S02]  /*1be0*/  UPRMT UR7, UR7, 0x5410, URZ ;  /* 0x0000541007077896 */ /* 0x000fe400080000ff */
[----:B------:R-:W-:Y:S02]  /*1bf0*/  UIADD3 UR37, UPT, UPT, UR20, 0x1, URZ ;  /* 0x0000000114257890 */ /* 0x000fe4000fffe0ff */
[----:B------:R-:W-:Y:S02]  /*1c00*/  UIADD3 UR29, UPT, UPT, UR21, 0x1, URZ ;  /* 0x00000001151d7890 */ /* 0x000fe4000fffe0ff */
[----:B------:R-:W-:Y:S02]  /*1c10*/  UISETP.NE.AND UP2, UPT, UR37, UR45, UPT ;  /* 0x0000002d2500728c */ /* 0x000fe4000bf45270 */
[----:B------:R-:W-:Y:S01]  /*1c20*/  UIADD3 UR28, UPT, UPT, UR22, 0x1, URZ ;  /* 0x00000001161c7890 */ /* 0x000fe2000fffe0ff */
[----:B------:R2:W-:Y:S01]  /*1c30*/  UTMALDG.5D.IM2COL [UR8], [UR34], UR7 ;  /* 0x00000008220073b4 */ /* 0x0005e20008060007 */
[----:B------:R-:W-:Y:S01]  /*1c40*/  UIADD3 UR36, UPT, UPT, UR36, 0x1, URZ ;  /* 0x0000000124247890 */ /* 0x000fe2000fffe0ff */
[----:B------:R-:W-:Y:S01]  /*1c50*/  UMOV UR46, 0x0 ;  /* 0x00000000002e7882 */ /* 0x000fe20000000000 */
[----:B------:R-:W-:Y:S01]  /*1c60*/  UMOV UR47, 0x10000000 ;  /* 0x10000000002f7882 */ /* 0x000fe20000000000 */
[----:B------:R-:W-:Y:S01]  /*1c70*/  UMOV UR17, UR9 ;  /* 0x0000000900117c82 */ /* 0x000fe20008000000 */
[----:B------:R-:W-:Y:S03]  /*1c80*/  UMOV UR18, UR10 ;  /* 0x0000000a00127c82 */ /* 0x000fe60008000000 */
[----:B------:R-:W-:Y:S01]  /*1c90*/  @UP2 UIADD3 UR29, UPT, UPT, UR21, URZ, URZ ;  /* 0x000000ff151d2290 */ /* 0x000fe2000fffe0ff */
[----:B------:R4:W-:Y:S03]  /*1ca0*/  UTMALDG.5D [UR16], [UR32], desc[UR46] ;  /* 0x00002e10200075b4 */ /* 0x0009e60008021000 */
[----:B------:R-:W-:Y:S11]  /*1cb0*/  UISETP.NE.AND UP1, UPT, UR29, UR40, UPT ;  /* 0x000000281d00728c */ /* 0x000ff6000bf25270 */
[----:B------:R-:W-:Y:S04]  /*1cc0*/  @UP1 UIADD3 UR28, UPT, UPT, UR22, URZ, URZ ;  /* 0x000000ff161c1290 */ /* 0x000fe8000fffe0ff */
[----:B------:R-:W-:Y:S02]  /*1cd0*/  UISETP.NE.AND UP0, UPT, UR28, UR41, UPT ;  /* 0x000000291c00728c */ /* 0x000fe4000bf05270 */
[----:B--2---:R-:W-:Y:S09]  /*1ce0*/  UIADD3 UR8, UPT, UPT, UR27, 0x1, URZ ;  /* 0x000000011b087890 */ /* 0x004ff2000fffe0ff */
[----:B------:R-:W-:Y:S01]  /*1cf0*/  @UP0 UIADD3 UR8, UPT, UPT, UR27, URZ, URZ ;  /* 0x000000ff1b080290 */ /* 0x000fe2000fffe0ff */
[----:B------:R-:W-:Y:S06]  /*1d00*/  UMOV UR7, UR31 ;  /* 0x0000001f00077c82 */ /* 0x000fec0008000000 */
[----:B------:R-:W-:Y:S01]  /*1d10*/  UMOV UR27, UR8 ;  /* 0x00000008001b7c82 */ /* 0x000fe20008000000 */
[----:B----4-:R-:W-:Y:S02]  /*1d20*/  USEL UR22, UR28, URZ, UP0 ;  /* 0x000000ff1c167287 */ /* 0x010fe40008000000 */
[----:B------:R-:W-:Y:S02]  /*1d30*/  UISETP.NE.AND UP0, UPT, UR36, UR38, UPT ;  /* 0x000000262400728c */ /* 0x000fe4000bf05270 */
[----:B------:R-:W-:Y:S02]  /*1d40*/  USEL UR20, UR37, URZ, UP2 ;  /* 0x000000ff25147287 */ /* 0x000fe40009000000 */
[----:B------:R-:W-:Y:S05]  /*1d50*/  USEL UR21, UR29, URZ, UP1 ;  /* 0x000000ff1d157287 */ /* 0x000fea0008800000 */
[----:B---3--:R-:W-:Y:S07]  /*1d60*/  BRA.U UP0, `(.L_x_23) ;  /* 0xfffffffd00107547 */ /* 0x008fee000b83ffff */
.L_x_18:
[----:B------:R-:W-:Y:S01]  /*1d70*/  ULEA UR4, UR31, UR30, 0x3 ;  /* 0x0000001e1f047291 */ /* 0x000fe2000f8e18ff */
[----:B-1----:R-:W-:Y:S01]  /*1d80*/  MOV R0, UR26 ;  /* 0x0000001a00007c02 */ /* 0x002fe20008000f00 */
[----:B------:R-:W-:Y:S01]  /*1d90*/  @!P1 SYNCS.ARRIVE.TRANS64.A1T0 RZ, [UR30+0x138], RZ ;  /* 0x000138ffffff99a7 */ /* 0x000fe2000810001e */
[----:B------:R-:W-:Y:S02]  /*1da0*/  UISETP.GE.AND UP0, UPT, UR51, 0x1, UPT ;  /* 0x000000013300788c */ /* 0x000fe4000bf06270 */
[----:B------:R-:W-:-:S04]  /*1db0*/  SHF.L.U32 R0, R0, 0x1f, RZ ;  /* 0x0000001f00007819 */ /* 0x000fc800000006ff */
[----:B--2---:R1:W2:Y:S03]  /*1dc0*/  SYNCS.PHASECHK.TRANS64.TRYWAIT P0, [UR4+0x80], R0 ;  /* 0x00008000ff0075a7 */ /* 0x0042a60008001104 */
[----:B------:R-:W-:Y:S05]  /*1dd0*/  BRA.U !UP0, `(.L_x_24) ;  /* 0x0000000508907547 */ /* 0x000fea000b800000 */
[----:B------:R-:W3:Y:S01]  /*1de0*/  LDCU.128 UR8, c[0x0][0x480] ;  /* 0x00009000ff0877ac */ /* 0x000ee20008000c00 */
[----:B------:R-:W4:Y:S01]  /*1df0*/  LDCU.128 UR32, c[0x0][0x490] ;  /* 0x00009200ff2077ac */ /* 0x000f220008000c00 */
[----:B------:R-:W1:Y:S01]  /*1e00*/  LDCU.64 UR28, c[0x0][0x4c0] ;  /* 0x00009800ff1c77ac */ /* 0x000e620008000a00 */
[----:B------:R-:W1:Y:S01]  /*1e10*/  LDCU UR13, c[0x0][0x4c8] ;  /* 0x00009900ff0d77ac */ /* 0x000e620008000800 */
[----:B------:R-:W1:Y:S01]  /*1e20*/  LDCU.64 UR16, c[0x0][0x4f0] ;  /* 0x00009e00ff1077ac */ /* 0x000e620008000a00 */
[----:B---3--:R-:W-:Y:S02]  /*1e30*/  UIMAD.WIDE.U32 UR4, UR44, UR9, URZ ;  /* 0x000000092c0472a5 */ /* 0x008fe4000f8e00ff */
[----:B------:R-:W-:Y:S02]  /*1e40*/  UISETP.NE.AND UP0, UPT, UR8, 0x1, UPT ;  /* 0x000000010800788c */ /* 0x000fe4000bf05270 */
[----:B------:R-:W-:Y:S01]  /*1e50*/  USHF.R.U32.HI UR5, URZ, UR10, UR5 ;  /* 0x0000000aff057299 */ /* 0x000fe20008011605 */
[----:B------:R-:W3:Y:S03]  /*1e60*/  LDCU UR9, c[0x0][0x4a0] ;  /* 0x00009400ff0977ac */ /* 0x000ee60008000800 */
[----:B------:R-:W-:-:S02]  /*1e70*/  USEL UR5, UR44, UR5, !UP0 ;  /* 0x000000052c057287 */ /* 0x000fc4000c000000 */
[----:B------:R-:W-:Y:S02]  /*1e80*/  UISETP.NE.AND UP0, UPT, UR11, 0x1, UPT ;  /* 0x000000010b00788c */ /* 0x000fe4000bf05270 */
[----:B----4-:R-:W-:Y:S01]  /*1e90*/  UIMAD.WIDE.U32 UR6, UR5, UR32, URZ ;  /* 0x00000020050672a5 */ /* 0x010fe2000f8e00ff */
[----:B------:R-:W1:Y:S01]  /*1ea0*/  LDCU UR10, c[0x0][0x4ec] ;  /* 0x00009d80ff0a77ac */ /* 0x000e620008000800 */
[----:B------:R-:W4:Y:S05]  /*1eb0*/  LDCU UR46, c[0x0][0x38c] ;  /* 0x00007180ff2e77ac */ /* 0x000f2a0008000800 */
[----:B------:R-:W-:Y:S01]  /*1ec0*/  UMOV UR4, UR7 ;  /* 0x0000000700047c82 */ /* 0x000fe20008000000 */
[----:B------:R-:W1:Y:S01]  /*1ed0*/  LDCU UR23, c[0x0][0x4cc] ;  /* 0x00009980ff1777ac */ /* 0x000e620008000800 */
[----:B------:R-:W-:Y:S01]  /*1ee0*/  USHF.R.U32.HI UR4, URZ, UR33, UR4 ;  /* 0x00000021ff047299 */ /* 0x000fe20008011604 */
[----:B------:R-:W1:Y:S03]  /*1ef0*/  LDCU.64 UR40, c[0x0][0x390] ;  /* 0x00007200ff2877ac */ /* 0x000e660008000a00 */
[----:B------:R-:W-:-:S02]  /*1f00*/  USEL UR4, UR5, UR4, !UP0 ;  /* 0x0000000405047287 */ /* 0x000fc4000c000000 */
[----:B------:R-:W-:Y:S02]  /*1f10*/  UISETP.NE.AND UP0, UPT, UR34, 0x1, UPT ;  /* 0x000000012200788c */ /* 0x000fe4000bf05270 */
[----:B------:R-:W-:Y:S01]  /*1f20*/  UIMAD.WIDE.U32 UR6, UR4, UR35, URZ ;  /* 0x00000023040672a5 */ /* 0x000fe2000f8e00ff */
[----:B------:R-:W1:Y:S01]  /*1f30*/  LDCU.64 UR24, c[0x0][0x4d0] ;  /* 0x00009a00ff1877ac */ /* 0x000e620008000a00 */
[----:B------:R-:W-:-:S05]  /*1f40*/  UIADD3 UR38, UPT, UPT, UR51, UR38, URZ ;  /* 0x0000002633267290 */ /* 0x000fca000fffe0ff */
[----:B------:R-:W-:Y:S01]  /*1f50*/  UMOV UR6, UR7 ;  /* 0x0000000700067c82 */ /* 0x000fe20008000000 */
[----:B------:R-:W-:Y:S02]  /*1f60*/  UIADD3 UR7, UPT, UPT, -UR5, URZ, URZ ;  /* 0x000000ff05077290 */ /* 0x000fe4000fffe1ff */
[----:B---3--:R-:W-:Y:S02]  /*1f70*/  USHF.R.U32.HI UR6, URZ, UR9, UR6 ;  /* 0x00000009ff067299 */ /* 0x008fe40008011606 */
[----:B------:R-:W-:Y:S02]  /*1f80*/  UIMAD UR7, UR8, UR7, UR44 ;  /* 0x00000007080772a4 */ /* 0x000fe4000f8e022c */
[----:B------:R-:W-:Y:S02]  /*1f90*/  USEL UR14, UR4, UR6, !UP0 ;  /* 0x00000006040e7287 */ /* 0x000fe4000c000000 */
[----:B------:R-:W-:Y:S02]  /*1fa0*/  UIADD3 UR6, UPT, UPT, -UR4, URZ, URZ ;  /* 0x000000ff04067290 */ /* 0x000fe4000fffe1ff */
[----:B------:R-:W-:-:S02]  /*1fb0*/  UIADD3 UR9, UPT, UPT, -UR14, URZ, URZ ;  /* 0x000000ff0e097290 */ /* 0x000fc4000fffe1ff */
[----:B------:R-:W-:Y:S02]  /*1fc0*/  UIMAD UR12, UR11, UR6, UR5 ;  /* 0x000000060b0c72a4 */ /* 0x000fe4000f8e0205 */
[----:B------:R-:W-:Y:S02]  /*1fd0*/  UIMAD UR9, UR34, UR9, UR4 ;  /* 0x00000009220972a4 */ /* 0x000fe4000f8e0204 */
[----:B-1----:R-:W-:Y:S01]  /*1fe0*/  UIMAD UR11, UR7, UR28, UR10 ;  /* 0x0000001c070b72a4 */ /* 0x002fe2000f8e020a */
[----:B------:R-:W1:Y:S02]  /*1ff0*/  LDCU.64 UR4, c[0x0][0x4f8] ;  /* 0x00009f00ff0477ac */ /* 0x000e640008000a00 */
[----:B------:R-:W3:Y:S01]  /*2000*/  LDCU UR6, c[0x0][0x500] ;  /* 0x0000a000ff0677ac */ /* 0x000ee20008000800 */
[----:B------:R-:W-:Y:S02]  /*2010*/  UIMAD UR12, UR12, UR29, UR16 ;  /* 0x0000001d0c0c72a4 */ /* 0x000fe4000f8e0210 */
[----:B------:R-:W-:Y:S01]  /*2020*/  UIMAD UR13, UR9, UR13, UR17 ;  /* 0x0000000d090d72a4 */ /* 0x000fe2000f8e0211 */
[----:B------:R-:W-:Y:S01]  /*2030*/  UMOV UR37, UR51 ;  /* 0x0000003300257c82 */ /* 0x000fe20008000000 */
[----:B----4-:R-:W-:-:S10]  /*2040*/  UMOV UR7, UR31 ;  /* 0x0000001f00077c82 */ /* 0x010fd40008000000 */
.L_x_29:
[----:B------:R-:W-:Y:S01]  /*2050*/  @!P2 MOV R3, 0x3000 ;  /* 0x000030000003a802 */ /* 0x000fe20000000f00 */
[----:B------:R-:W-:Y:S01]  /*2060*/  ULEA UR9, UR7, UR30, 0x3 ;  /* 0x0000001e07097291 */ /* 0x000fe2000f8e18ff */
[----:B-12---:R-:W-:Y:S11]  /*2070*/  @P0 BRA `(.L_x_25) ;  /* 0x0000000000100947 */ /* 0x006ff60003800000 */
[----:B------:R-:W-:Y:S04]  /*2080*/  MOV R0, UR26 ;  /* 0x0000001a00007c02 */ /* 0x000fe80008000f00 */
[----:B------:R-:W-:Y:S04]  /*2090*/  SHF.L.U32 R5, R0, 0x1f, RZ ;  /* 0x0000001f00057819 */ /* 0x000fe800000006ff */
[----:B------:R-:W2:Y:S02]  /*20a0*/  SYNCS.PHASECHK.TRANS64.TRYWAIT P0, [UR9+0x80], R5 ;  /* 0x00008005ff0075a7 */ /* 0x000ea40008001109 */
[----:B--2---:R-:W-:Y:S05]  /*20b0*/  @!P0 BRA `(.L_x_26) ;  /* 0x0000006400c48947 */ /* 0x004fea0003800000 */
.L_x_25:
[----:B------:R4:W-:Y:S01]  /*20c0*/  @!P2 SYNCS.ARRIVE.TRANS64 RZ, [UR9], R3 ;  /* 0x00000003ffffa9a7 */ /* 0x0009e20008000009 */
[----:B------:R-:W-:Y:S04]  /*20d0*/  BSSY.RECONVERGENT B0, `(.L_x_27) ;  /* 0x0000003000007945 */ /* 0x000fe80003800200 */
[----:B------:R-:W-:Y:S05]  /*20e0*/  @P3 BRA `(.L_x_28) ;  /* 0x0000000000043947 */ /* 0x000fea0003800000 */
[----:B-1-3--:R-:W-:Y:S05]  /*20f0*/  BPT.TRAP 0x1 ;  /* 0x000000040000795c */ /* 0x00afea0000300000 */
.L_x_28:
[----:B-1-3--:R-:W-:Y:S05]  /*2100*/  BSYNC.RECONVERGENT B0 ;  /* 0x0000000000007941 */ /* 0x00afea0003800200 */
.L_x_27:
[----:B------:R-:W-:Y:S02]  /*2110*/  UIADD3 UR8, UPT, UPT, UR7, 0x1, URZ ;  /* 0x0000000107087890 */ /* 0x000fe4000fffe0ff */
[----:B------:R-:W-:Y:S02]  /*2120*/  UIMAD UR16, UR20, UR23, UR4 ;  /* 0x00000017141072a4 */ /* 0x000fe4000f8e0204 */
[----:B------:R-:W-:Y:S02]  /*2130*/  UISETP.NE.AND UP0, UPT, UR8, 0x10, UPT ;  /* 0x000000100800788c */ /* 0x000fe4000bf05270 */
[----:B------:R-:W-:Y:S02]  /*2140*/  UIMAD UR15, UR21, UR24, UR5 ;  /* 0x00000018150f72a4 */ /* 0x000fe4000f8e0205 */
[----:B------:R-:W-:Y:S02]  /*2150*/  USEL UR10, URZ, 0x1, UP0 ;  /* 0x00000001ff0a7887 */ /* 0x000fe40008000000 */
[----:B------:R-:W-:Y:S02]  /*2160*/  USEL UR31, UR8, URZ, UP0 ;  /* 0x000000ff081f7287 */ /* 0x000fe40008000000 */
[----:B------:R-:W-:Y:S02]  /*2170*/  ULOP3.LUT UR26, UR26, UR10, URZ, 0x3c, !UPT ;  /* 0x0000000a1a1a7292 */ /* 0x000fe4000f8e3cff */
[----:B------:R-:W-:Y:S02]  /*2180*/  ULEA UR8, UR31, UR30, 0x3 ;  /* 0x0000001e1f087291 */ /* 0x000fe4000f8e18ff */
[----:B------:R-:W-:Y:S02]  /*2190*/  ULEA UR18, UR7, UR30, 0xc ;  /* 0x0000001e07127291 */ /* 0x000fe4000f8e60ff */
[----:B------:R-:W-:Y:S01]  /*21a0*/  ULEA UR15, UR15, UR16, 0x5 ;  /* 0x000000100f0f7291 */ /* 0x000fe2000f8e28ff */
[----:B--2---:R-:W-:Y:S01]  /*21b0*/  MOV R0, UR26 ;  /* 0x0000001a00007c02 */ /* 0x004fe20008000f00 */
[----:B------:R-:W-:Y:S02]  /*21c0*/  UIADD3 UR34, UP0, UPT, UR42, 0x80, URZ ;  /* 0x000000802a227890 */ /* 0x000fe4000ff1e0ff */
[----:B------:R-:W-:Y:S01]  /*21d0*/  USHF.L.U32 UR10, UR27, 0x5, URZ ;  /* 0x000000051b0a7899 */ /* 0x000fe200080006ff */
[----:B----4-:R-:W-:Y:S01]  /*21e0*/  SHF.L.U32 R3, R0, 0x1f, RZ ;  /* 0x0000001f00037819 */ /* 0x010fe200000006ff */
[----:B------:R-:W-:Y:S02]  /*21f0*/  UIADD3.X UR35, UPT, UPT, URZ, UR43, URZ, UP0, !UPT ;  /* 0x0000002bff237290 */ /* 0x000fe400087fe4ff */
[----:B------:R-:W-:Y:S01]  /*2200*/  UIADD3 UR32, UP3, UPT, UR42, 0x200, URZ ;  /* 0x000002002a207890 */ /* 0x000fe2000ff7e0ff */
[----:B------:R4:W1:Y:S01]  /*2210*/  SYNCS.PHASECHK.TRANS64.TRYWAIT P0, [UR8+0x80], R3 ;  /* 0x00008003ff0075a7 */ /* 0x0008620008001108 */
[----:B------:R-:W-:Y:S02]  /*2220*/  ULEA UR8, UR7, UR30, 0xd ;  /* 0x0000001e07087291 */ /* 0x000fe4000f8e68ff */
[----:B------:R-:W-:Y:S02]  /*2230*/  UIMAD UR7, UR22, UR25, UR6 ;  /* 0x00000019160772a4 */ /* 0x000fe4000f8e0206 */
[----:B------:R-:W-:Y:S02]  /*2240*/  UIADD3 UR8, UPT, UPT, UR8, 0x6400, URZ ;  /* 0x0000640008087890 */ /* 0x000fe4000fffe0ff */
[----:B------:R-:W-:Y:S02]  /*2250*/  ULEA UR7, UR7, UR15, 0xa ;  /* 0x0000000f07077291 */ /* 0x000fe4000f8e50ff */
[----:B------:R-:W-:Y:S02]  /*2260*/  UIADD3.X UR33, UPT, UPT, URZ, UR43, URZ, UP3, !UPT ;  /* 0x0000002bff217290 */ /* 0x000fe40009ffe4ff */
[----:B------:R-:W-:Y:S02]  /*2270*/  UPRMT UR7, UR7, 0x5410, URZ ;  /* 0x0000541007077896 */ /* 0x000fe400080000ff */
[----:B------:R-:W-:Y:S02]  /*2280*/  UIADD3 UR16, UPT, UPT, UR18, 0x26400, URZ ;  /* 0x0002640012107890 */ /* 0x000fe4000fffe0ff */
[----:B------:R-:W-:Y:S02]  /*2290*/  UIADD3 UR36, UPT, UPT, UR20, 0x1, URZ ;  /* 0x0000000114247890 */ /* 0x000fe4000fffe0ff */
[----:B------:R-:W-:Y:S02]  /*22a0*/  UIADD3 UR29, UPT, UPT, UR21, 0x1, URZ ;  /* 0x00000001151d7890 */ /* 0x000fe4000fffe0ff */
[----:B------:R-:W-:Y:S01]  /*22b0*/  UISETP.NE.AND UP2, UPT, UR36, UR46, UPT ;  /* 0x0000002e2400728c */ /* 0x000fe2000bf45270 */
[----:B------:R2:W-:Y:S01]  /*22c0*/  UTMALDG.5D.IM2COL [UR8], [UR34], UR7 ;  /* 0x00000008220073b4 */ /* 0x0005e20008060007 */
[----:B------:R-:W-:Y:S01]  /*22d0*/  UIADD3 UR28, UPT, UPT, UR22, 0x1, URZ ;  /* 0x00000001161c7890 */ /* 0x000fe2000fffe0ff */
[----:B------:R-:W-:Y:S01]  /*22e0*/  UMOV UR44, 0x0 ;  /* 0x00000000002c7882 */ /* 0x000fe20000000000 */
[----:B------:R-:W-:Y:S01]  /*22f0*/  UMOV UR45, 0x10000000 ;  /* 0x10000000002d7882 */ /* 0x000fe20000000000 */
[----:B------:R-:W-:Y:S01]  /*2300*/  UMOV UR17, UR9 ;  /* 0x0000000900117c82 */ /* 0x000fe20008000000 */
[----:B------:R-:W-:Y:S02]  /*2310*/  UMOV UR18, UR10 ;  /* 0x0000000a00127c82 */ /* 0x000fe40008000000 */
[----:B------:R3:W-:Y:S03]  /*2320*/  UTMALDG.5D [UR16], [UR32], desc[UR44] ;  /* 0x00002c10200075b4 */ /* 0x0007e60008021000 */
[----:B------:R-:W-:Y:S04]  /*2330*/  @UP2 UIADD3 UR29, UPT, UPT, UR21, URZ, URZ ;  /* 0x000000ff151d2290 */ /* 0x000fe8000fffe0ff */
[----:B------:R-:W-:Y:S11]  /*2340*/  UISETP.NE.AND UP1, UPT, UR29, UR40, UPT ;  /* 0x000000281d00728c */ /* 0x000ff6000bf25270 */
[----:B------:R-:W-:Y:S04]  /*2350*/  @UP1 UIADD3 UR28, UPT, UPT, UR22, URZ, URZ ;  /* 0x000000ff161c1290 */ /* 0x000fe8000fffe0ff */
[----:B------:R-:W-:Y:S02]  /*2360*/  UISETP.NE.AND UP0, UPT, UR28, UR41, UPT ;  /* 0x000000291c00728c */ /* 0x000fe4000bf05270 */
[----:B--2---:R-:W-:Y:S09]  /*2370*/  UIADD3 UR8, UPT, UPT, UR27, 0x1, URZ ;  /* 0x000000011b087890 */ /* 0x004ff2000fffe0ff */
[----:B------:R-:W-:Y:S02]  /*2380*/  @UP0 UIADD3 UR8, UPT, UPT, UR27, URZ, URZ ;  /* 0x000000ff1b080290 */ /* 0x000fe4000fffe0ff */
[----:B------:R-:W-:Y:S05]  /*2390*/  UIADD3 UR7, UPT, UPT, UR37, -0x1, URZ ;  /* 0xffffffff25077890 */ /* 0x000fea000fffe0ff */
[----:B------:R-:W-:Y:S01]  /*23a0*/  UMOV UR27, UR8 ;  /* 0x00000008001b7c82 */ /* 0x000fe20008000000 */
[----:B---3--:R-:W-:Y:S02]  /*23b0*/  USEL UR22, UR28, URZ, UP0 ;  /* 0x000000ff1c167287 */ /* 0x008fe40008000000 */
[----:B------:R-:W-:Y:S02]  /*23c0*/  UISETP.GT.U32.AND UP0, UPT, UR37, 0x1, UPT ;  /* 0x000000012500788c */ /* 0x000fe4000bf04070 */
[----:B------:R-:W-:Y:S02]  /*23d0*/  USEL UR20, UR36, URZ, UP2 ;  /* 0x000000ff24147287 */ /* 0x000fe40009000000 */
[----:B------:R-:W-:Y:S01]  /*23e0*/  USEL UR21, UR29, URZ, UP1 ;  /* 0x000000ff1d157287 */ /* 0x000fe20008800000 */
[----:B------:R-:W-:Y:S01]  /*23f0*/  UMOV UR37, UR7 ;  /* 0x0000000700257c82 */ /* 0x000fe20008000000 */
[----:B------:R-:W-:Y:S03]  /*2400*/  UMOV UR7, UR31 ;  /* 0x0000001f00077c82 */ /* 0x000fe60008000000 */
[----:B----4-:R-:W-:Y:S07]  /*2410*/  BRA.U UP0, `(.L_x_29) ;  /* 0xfffffffd000c7547 */ /* 0x010fee000b83ffff */
.L_x_24:
[----:B------:R-:W-:Y:S01]  /*2420*/  SHF.L.U32 R3, R2, 0x1f, RZ ;  /* 0x0000001f02037819 */ /* 0x000fe200000006ff */
[----:B------:R-:W-:-:S03]  /*2430*/  NOP ;  /* 0x0000000000007918 */ /* 0x000fc60000000000 */
[----:B-12---:R-:W1:Y:S02]  /*2440*/  SYNCS.PHASECHK.TRANS64.TRYWAIT P0, [UR30+0x140], R3 ;  /* 0x00014003ff0075a7 */ /* 0x006e64000800111e */
[----:B-1----:R-:W-:Y:S05]  /*2450*/  @!P0 BRA `(.L_x_30) ;  /* 0x0000006000f48947 */ /* 0x002fea0003800000 */
.L_x_123:
[----:B------:R-:W2:Y:S01]  /*2460*/  LDS.128 R4, [UR30+0x180] ;  /* 0x0001801eff047984 */ /* 0x000ea20008000c00 */
[----:B------:R-:W-:Y:S02]  /*2470*/  UIADD3 UR4, UPT, UPT, UR30, 0x148, URZ ;  /* 0x000001481e047890 */ /* 0x000fe4000fffe0ff */
[----:B------:R-:W-:Y:S01]  /*2480*/  UISETP.GE.AND UP0, UPT, UR39, 0x1, UPT ;  /* 0x000000012700788c */ /* 0x000fe2000bf06270 */
[----:B------:R-:W-:Y:S01]  /*2490*/  @!PT LDS RZ, [RZ] ;  /* 0x00000000fffff984 */ /* 0x000fe20000000800 */
[----:B------:R-:W-:Y:S01]  /*24a0*/  @!PT LDS RZ, [RZ] ;  /* 0x00000000fffff984 */ /* 0x000fe20000000800 */
[----:B------:R-:W-:Y:S01]  /*24b0*/  @!PT LDS RZ, [RZ] ;  /* 0x00000000fffff984 */ /* 0x000fe20000000800 */
[----:B------:R-:W-:Y:S01]  /*24c0*/  @!PT LDS RZ, [RZ] ;  /* 0x00000000fffff984 */ /* 0x000fe20000000800 */
[----:B------:R3:W-:Y:S06]  /*24d0*/  MEMBAR.ALL.CTA ;  /* 0x0000000000007992 */ /* 0x0007ec0000008000 */
[----:B---3--:R-:W3:Y:S01]  /*24e0*/  FENCE.VIEW.ASYNC.S ;  /* 0x00000000000073c6 */ /* 0x008ee20000000000 */
[----:B------:R-:W-:-:S09]  /*24f0*/  UPRMT UR4, URZ, 0x654, UR4 ;  /* 0x00000654ff047896 */ /* 0x000fd20008000004 */
[----:B---3--:R-:W-:Y:S01]  /*2500*/  SYNCS.ARRIVE.TRANS64.RED.A1T0 RZ, [UR4], RZ ;  /* 0x000000ffffff79a7 */ /* 0x008fe20008100404 */
[----:B--2---:R-:W-:-:S13]  /*2510*/  LOP3.LUT P0, RZ, R6, 0x1, RZ, 0xc0, !PT ;  /* 0x0000000106ff7812 */ /* 0x004fda000780c0ff */
[----:B------:R-:W-:Y:S01]  /*2520*/  VOTEU.ANY UP1, P0 ;  /* 0x0000000000ff7886 */ /* 0x000fe20000020100 */
[----:B------:R-:W-:-:S13]  /*2530*/  PLOP3.LUT P0, PT, PT, PT, UP1, 0x80, 0x8 ;  /* 0x000000000008781c */ /* 0x000fda0003f0f018 */
[----:B-1----:R-:W-:Y:S02]  /*2540*/  @P0 MOV R0, R4 ;  /* 0x0000000400000202 */ /* 0x002fe40000000f00 */
[----:B------:R-:W-:Y:S02]  /*2550*/  @P0 LOP3.LUT R4, R5, 0xffff, RZ, 0xc0, !PT ;  /* 0x0000ffff05040812 */ /* 0x000fe400078ec0ff */
[----:B------:R-:W-:Y:S02]  /*2560*/  @P0 R2UR UR6, R0 ;  /* 0x00000000000602ca */ /* 0x000fe400000e0000 */
[----:B------:R-:W-:-:S11]  /*2570*/  @P0 R2UR UR5, R4 ;  /* 0x00000000040502ca */ /* 0x000fd600000e0000 */
[----:B------:R-:W-:Y:S02]  /*2580*/  @UP1 UMOV UR49, UR6 ;  /* 0x0000000600311c82 */ /* 0x000fe40008000000 */
[----:B------:R-:W-:Y:S01]  /*2590*/  @UP1 UMOV UR48, UR5 ;  /* 0x0000000500301c82 */ /* 0x000fe20008000000 */
[----:B------:R-:W-:Y:S05]  /*25a0*/  BRA.U !UP0, `(.L_x_31) ;  /* 0x0000000108d47547 */ /* 0x000fea000b800000 */
[----:B------:R-:W1:Y:S01]  /*25b0*/  LDCU.128 UR16, c[0x0][0xc10] ;  /* 0x00018200ff1077ac */ /* 0x000e620008000c00 */
[----:B------:R-:W2:Y:S01]  /*25c0*/  LDCU UR20, c[0x0][0xc20] ;  /* 0x00018400ff1477ac */ /* 0x000ea20008000800 */
[----:B------:R-:W3:Y:S01]  /*25d0*/  LDCU UR13, c[0x0][0xc0c] ;  /* 0x00018180ff0d77ac */ /* 0x000ee20008000800 */
[----:B------:R-:W4:Y:S01]  /*25e0*/  LDCU.64 UR14, c[0x0][0xc28] ;  /* 0x00018500ff0e77ac */ /* 0x000f220008000a00 */
[----:B------:R-:W-:Y:S02]  /*25f0*/  UISETP.NE.AND UP3, UPT, UR39, 0x1, UPT ;  /* 0x000000012700788c */ /* 0x000fe4000bf65270 */
[----:B-1----:R-:W-:Y:S02]  /*2600*/  UIMAD.WIDE.U32 UR4, UR52, UR19, URZ ;  /* 0x00000013340472a5 */ /* 0x002fe4000f8e00ff */
[----:B------:R-:W-:Y:S02]  /*2610*/  UIMAD.WIDE.U32 UR6, UR53, UR16, URZ ;  /* 0x00000010350672a5 */ /* 0x000fe4000f8e00ff */
[----:B------:R-:W-:-:S02]  /*2620*/  UISETP.NE.AND UP0, UPT, UR18, 0x1, UPT ;  /* 0x000000011200788c */ /* 0x000fc4000bf05270 */
[----:B------:R-:W-:Y:S01]  /*2630*/  UIMAD.WIDE.U32 UR10, UR48, UR19, URZ ;  /* 0x00000013300a72a5 */ /* 0x000fe2000f8e00ff */
[----:B------:R-:W-:Y:S01]  /*2640*/  UMOV UR4, UR5 ;  /* 0x0000000500047c82 */ /* 0x000fe20008000000 */
[----:B---3--:R-:W-:Y:S02]  /*2650*/  UISETP.NE.AND UP2, UPT, UR13, 0x1, UPT ;  /* 0x000000010d00788c */ /* 0x008fe4000bf45270 */
[----:B--2---:R-:W-:Y:S02]  /*2660*/  USHF.R.U32.HI UR5, URZ, UR20, UR4 ;  /* 0x00000014ff057299 */ /* 0x004fe40008011604 */
[----:B------:R-:W-:Y:S01]  /*2670*/  UIMAD.WIDE.U32 UR8, UR49, UR16, URZ ;  /* 0x00000010310872a5 */ /* 0x000fe2000f8e00ff */
[----:B------:R-:W-:Y:S01]  /*2680*/  UMOV UR4, UR7 ;  /* 0x0000000700047c82 */ /* 0x000fe20008000000 */
[----:B------:R-:W-:Y:S02]  /*2690*/  USEL UR5, UR52, UR5, !UP0 ;  /* 0x0000000534057287 */ /* 0x000fe4000c000000 */
[----:B------:R-:W-:-:S02]  /*26a0*/  USHF.R.U32.HI UR4, URZ, UR17, UR4 ;  /* 0x00000011ff047299 */ /* 0x000fc40008011604 */
[----:B----4-:R-:W-:Y:S02]  /*26b0*/  UIMAD.WIDE.U32 UR6, UR5, UR14, URZ ;  /* 0x0000000e050672a5 */ /* 0x010fe4000f8e00ff */
[----:B------:R-:W-:Y:S01]  /*26c0*/  USEL UR12, UR53, UR4, !UP2 ;  /* 0x00000004350c7287 */ /* 0x000fe2000d000000 */
[----:B------:R-:W-:Y:S02]  /*26d0*/  UMOV UR8, UR9 ;  /* 0x0000000900087c82 */ /* 0x000fe40008000000 */
[----:B------:R-:W-:Y:S01]  /*26e0*/  UMOV UR4, UR11 ;  /* 0x0000000b00047c82 */ /* 0x000fe20008000000 */
[----:B------:R-:W-:Y:S01]  /*26f0*/  UIMAD.WIDE.U32 UR10, UR12, UR14, URZ ;  /* 0x0000000e0c0a72a5 */ /* 0x000fe2000f8e00ff */
[----:B------:R-:W-:Y:S01]  /*2700*/  UMOV UR6, UR7 ;  /* 0x0000000700067c82 */ /* 0x000fe20008000000 */
[----:B------:R-:W-:Y:S02]  /*2710*/  USHF.R.U32.HI UR4, URZ, UR20, UR4 ;  /* 0x00000014ff047299 */ /* 0x000fe40008011604 */
[----:B------:R-:W-:-:S02]  /*2720*/  @UP3 USHF.R.U32.HI UR5, URZ, UR15, UR6 ;  /* 0x0000000fff053299 */ /* 0x000fc40008011606 */
[----:B------:R-:W-:Y:S01]  /*2730*/  USHF.R.U32.HI UR17, URZ, UR17, UR8 ;  /* 0x00000011ff117299 */ /* 0x000fe20008011608 */
[----:B------:R-:W-:Y:S01]  /*2740*/  UMOV UR6, UR11 ;  /* 0x0000000b00067c82 */ /* 0x000fe20008000000 */
[----:B------:R-:W-:Y:S02]  /*2750*/  USEL UR4, UR48, UR4, !UP0 ;  /* 0x0000000430047287 */ /* 0x000fe4000c000000 */
[----:B------:R-:W-:Y:S02]  /*2760*/  @UP3 USHF.R.U32.HI UR12, URZ, UR15, UR6 ;  /* 0x0000000fff0c3299 */ /* 0x000fe40008011606 */
[----:B------:R-:W-:Y:S02]  /*2770*/  UIMAD UR6, UR39, UR5, URZ ;  /* 0x00000005270672a4 */ /* 0x000fe4000f8e02ff */
[----:B------:R-:W-:Y:S02]  /*2780*/  USEL UR5, UR49, UR17, !UP2 ;  /* 0x0000001131057287 */ /* 0x000fe4000d000000 */
[----:B------:R-:W-:-:S02]  /*2790*/  UIMAD UR8, UR39, UR12, URZ ;  /* 0x0000000c270872a4 */ /* 0x000fc4000f8e02ff */
[----:B------:R-:W-:Y:S02]  /*27a0*/  UISETP.GE.AND UP0, UPT, UR4, UR6, UPT ;  /* 0x000000060400728c */ /* 0x000fe4000bf06270 */
[----:B------:R-:W-:Y:S02]  /*27b0*/  UIMAD.WIDE.U32 UR6, UR4, UR14, URZ ;  /* 0x0000000e040672a5 */ /* 0x000fe4000f8e00ff */
[----:B------:R-:W-:Y:S02]  /*27c0*/  UISETP.GE.OR UP0, UPT, UR5, UR8, UP0 ;  /* 0x000000080500728c */ /* 0x000fe40008706670 */
[----:B------:R-:W-:Y:S02]  /*27d0*/  UIMAD.WIDE.U32 UR8, UR5, UR14, URZ ;  /* 0x0000000e050872a5 */ /* 0x000fe4000f8e00ff */
[----:B------:R-:W-:Y:S01]  /*27e0*/  UIADD3 UR10, UPT, UPT, -UR4, URZ, URZ ;  /* 0x000000ff040a7290 */ /* 0x000fe2000fffe1ff */
[----:B------:R-:W-:Y:S02]  /*27f0*/  UMOV UR6, UR7 ;  /* 0x0000000700067c82 */ /* 0x000fe40008000000 */
[----:B------:R-:W-:-:S02]  /*2800*/  USHF.R.U32.HI UR6, URZ, UR15, UR6 ;  /* 0x0000000fff067299 */ /* 0x000fc40008011606 */
[----:B------:R-:W-:Y:S02]  /*2810*/  UIMAD UR10, UR18, UR10, UR48 ;  /* 0x0000000a120a72a4 */ /* 0x000fe4000f8e0230 */
[----:B------:R-:W-:Y:S01]  /*2820*/  USEL UR6, UR4, UR6, !UP3 ;  /* 0x0000000604067287 */ /* 0x000fe2000d800000 */
[----:B------:R-:W-:Y:S01]  /*2830*/  @!UP0 UMOV UR7, UR9 ;  /* 0x0000000900078c82 */ /* 0x000fe20008000000 */
[----:B------:R-:W-:Y:S02]  /*2840*/  UIADD3 UR9, UPT, UPT, -UR5, URZ, URZ ;  /* 0x000000ff05097290 */ /* 0x000fe4000fffe1ff */
[----:B------:R-:W-:Y:S02]  /*2850*/  @!UP0 USHF.R.U32.HI UR7, URZ, UR15, UR7 ;  /* 0x0000000fff078299 */ /* 0x000fe40008011607 */
[----:B------:R-:W-:Y:S02]  /*2860*/  UIADD3 UR8, UPT, UPT, -UR6, URZ, URZ ;  /* 0x000000ff06087290 */ /* 0x000fe4000fffe1ff */
[----:B------:R-:W-:-:S02]  /*2870*/  @!UP0 USEL UR7, UR5, UR7, !UP3 ;  /* 0x0000000705078287 */ /* 0x000fc4000d800000 */
[----:B------:R-:W-:Y:S02]  /*2880*/  UIMAD UR8, UR39, UR8, UR4 ;  /* 0x00000008270872a4 */ /* 0x000fe4000f8e0204 */
[----:B------:R-:W-:Y:S02]  /*2890*/  @!UP0 UIADD3 UR6, UPT, UPT, UR6, -UR7, URZ ;  /* 0x8000000706068290 */ /* 0x000fe4000fffe0ff */
[----:B------:R-:W-:Y:S02]  /*28a0*/  @!UP0 UIMAD UR7, UR8, UR12, UR7 ;  /* 0x0000000c080782a4 */ /* 0x000fe4000f8e0207 */
[----:B------:R-:W-:Y:S02]  /*28b0*/  @!UP0 UIMAD UR4, UR39, UR6, UR5 ;  /* 0x00000006270482a4 */ /* 0x000fe4000f8e0205 */
[----:B------:R-:W-:Y:S02]  /*28c0*/  UIMAD UR6, UR13, UR9, UR49 ;  /* 0x000000090d0672a4 */ /* 0x000fe4000f8e0231 */
[----:B------:R-:W-:Y:S01]  /*28d0*/  UIMAD UR48, UR4, UR18, UR10 ;  /* 0x00000012043072a4 */ /* 0x000fe2000f8e020a */
[----:B------:R-:W-:-:S02]  /*28e0*/  @!UP0 UMOV UR5, UR7 ;  /* 0x0000000700058c82 */ /* 0x000fc40008000000 */
[----:B------:R-:W-:-:S12]  /*28f0*/  UIMAD UR49, UR5, UR13, UR6 ;  /* 0x0000000d053172a4 */ /* 0x000fd8000f8e0206 */
.L_x_31:
        /* <DEDUP_REMOVED lines=20> */
.L_x_32:
[----:B------:R-:W-:Y:S01]  /*2a40*/  R2UR UR5, R85 ;  /* 0x00000000550572ca */ /* 0x000fe200000e0000 */
[----:B------:R-:W-:Y:S01]  /*2a50*/  UMOV UR36, UR38 ;  /* 0x0000002600247c82 */ /* 0x000fe20008000000 */
[----:B------:R-:W-:Y:S02]  /*2a60*/  R2UR UR4, R84 ;  /* 0x00000000540472ca */ /* 0x000fe400000e0000 */
[----:B------:R-:W-:Y:S02]  /*2a70*/  PLOP3.LUT P1, PT, PT, PT, PT, 0x80, 0x8 ;  /* 0x000000000008781c */ /* 0x000fe40003f2f070 */
[----:B------:R-:W-:-:S07]  /*2a80*/  LOP3.LUT R2, R2, 0x1, RZ, 0x3c, !PT ;  /* 0x0000000102027812 */ /* 0x000fce00078e3cff */
[----:B------:R-:W-:Y:S02]  /*2a90*/  UIADD3 UR50, UPT, UPT, UR49, UR5, URZ ;  /* 0x0000000531327290 */ /* 0x000fe4000fffe0ff */
[----:B------:R-:W-:Y:S01]  /*2aa0*/  UIADD3 UR22, UPT, UPT, UR48, UR4, URZ ;  /* 0x0000000430167290 */ /* 0x000fe2000fffe0ff */
[----:B------:R-:W-:Y:S11]  /*2ab0*/  BRA.U UP1, `(.L_x_33) ;  /* 0xffffffe901d87547 */ /* 0x000ff6000b83ffff */
[----:B------:R-:W-:Y:S01]  /*2ac0*/  UIADD3 UR30, UPT, UPT, UR30, 0x80, URZ ;  /* 0x000000801e1e7890 */ /* 0x000fe2000fffe0ff */
[----:B------:R-:W-:-:S03]  /*2ad0*/  MOV R3, UR26 ;  /* 0x0000001a00037c02 */ /* 0x000fc60008000f00 */
[----:B------:R-:W-:Y:S01]  /*2ae0*/  ULEA UR4, UR31, UR30, 0x3 ;  /* 0x0000001e1f047291 */ /* 0x000fe2000f8e18ff */
[----:B------:R-:W-:-:S08]  /*2af0*/  SHF.L.U32 R3, R3, 0x1f, RZ ;  /* 0x0000001f03037819 */ /* 0x000fd000000006ff */
[----:B------:R-:W1:Y:S02]  /*2b00*/  SYNCS.PHASECHK.TRANS64.TRYWAIT P0, [UR4], R3 ;  /* 0x00000003ff0075a7 */ /* 0x000e640008001104 */
[----:B-1----:R-:W-:Y:S05]  /*2b10*/  @!P0 BRA `(.L_x_34) ;  /* 0x0000005c005c8947 */ /* 0x002fea0003800000 */
.L_x_125:
[----:B------:R-:W-:-:S04]  /*2b20*/  UIADD3 UR4, UPT, UPT, UR31, 0x1, URZ ;  /* 0x000000011f047890 */ /* 0x000fc8000fffe0ff */
[----:B------:R-:W-:-:S04]  /*2b30*/  UISETP.NE.AND UP0, UPT, UR4, 0x10, UPT ;  /* 0x000000100400788c */ /* 0x000fc8000bf05270 */
[----:B------:R-:W-:Y:S02]  /*2b40*/  USEL UR5, URZ, 0x1, UP0 ;  /* 0x00000001ff057887 */ /* 0x000fe40008000000 */
[----:B------:R-:W-:Y:S02]  /*2b50*/  USEL UR4, UR4, URZ, UP0 ;  /* 0x000000ff04047287 */ /* 0x000fe40008000000 */
[----:B------:R-:W-:Y:S02]  /*2b60*/  ULOP3.LUT UR6, UR26, UR5, URZ, 0x3c, !UPT ;  /* 0x000000051a067292 */ /* 0x000fe4000f8e3cff */
[----:B------:R-:W-:-:S04]  /*2b70*/  ULEA UR5, UR4, UR30, 0x3 ;  /* 0x0000001e04057291 */ /* 0x000fc8000f8e18ff */
[----:B-1----:R-:W-:-:S04]  /*2b80*/  MOV R3, UR6 ;  /* 0x0000000600037c02 */ /* 0x002fc80008000f00 */
[----:B------:R-:W-:-:S04]  /*2b90*/  SHF.L.U32 R3, R3, 0x1f, RZ ;  /* 0x0000001f03037819 */ /* 0x000fc800000006ff */
[----:B------:R-:W1:Y:S02]  /*2ba0*/  SYNCS.PHASECHK.TRANS64.TRYWAIT P0, [UR5], R3 ;  /* 0x00000003ff0075a7 */ /* 0x000e640008001105 */
[----:B-1----:R-:W-:Y:S05]  /*2bb0*/  @!P0 BRA `(.L_x_35) ;  /* 0x0000005c004c8947 */ /* 0x002fea0003800000 */
.L_x_127:
        /* <DEDUP_REMOVED lines=10> */
.L_x_129:
        /* <DEDUP_REMOVED lines=10> */
.L_x_131:
        /* <DEDUP_REMOVED lines=10> */
.L_x_133:
        /* <DEDUP_REMOVED lines=10> */
.L_x_135:
        /* <DEDUP_REMOVED lines=10> */
.L_x_137:
        /* <DEDUP_REMOVED lines=10> */
.L_x_139:
        /* <DEDUP_REMOVED lines=10> */
.L_x_141:
        /* <DEDUP_REMOVED lines=10> */
.L_x_143:
        /* <DEDUP_REMOVED lines=10> */
.L_x_145:
        /* <DEDUP_REMOVED lines=10> */
.L_x_147:
        /* <DEDUP_REMOVED lines=10> */
.L_x_149:
        /* <DEDUP_REMOVED lines=10> */
.L_x_151:
        /* <DEDUP_REMOVED lines=10> */
.L_x_153:
[----:B------:R-:W-:-:S04]  /*33e0*/  UIADD3 UR4, UPT, UPT, UR4, 0x1, URZ ;  /* 0x0000000104047890 */ /* 0x000fc8000fffe0ff */
[----:B------:R-:W-:-:S04]  /*33f0*/  UISETP.NE.AND UP0, UPT, UR4, 0x10, UPT ;  /* 0x000000100400788c */ /* 0x000fc8000bf05270 */
[----:B------:R-:W-:Y:S02]  /*3400*/  USEL UR5, URZ, 0x1, UP0 ;  /* 0x00000001ff057887 */ /* 0x000fe40008000000 */
[----:B------:R-:W-:Y:S02]  /*3410*/  USEL UR4, UR4, URZ, UP0 ;  /* 0x000000ff04047287 */ /* 0x000fe40008000000 */
[----:B------:R-:W-:Y:S02]  /*3420*/  ULOP3.LUT UR5, UR6, UR5, URZ, 0x3c, !UPT ;  /* 0x0000000506057292 */ /* 0x000fe4000f8e3cff */
[----:B------:R-:W-:-:S04]  /*3430*/  ULEA UR4, UR4, UR30, 0x3 ;  /* 0x0000001e04047291 */ /* 0x000fc8000f8e18ff */
[----:B------:R-:W-:Y:S02]  /*3440*/  IMAD.U32 R2, RZ, RZ, UR5 ;  /* 0x00000005ff027e24 */ /* 0x000fe4000f8e00ff */
[----:B-1----:R-:W-:-:S03]  /*3450*/  MOV R0, UR4 ;  /* 0x0000000400007c02 */ /* 0x002fc60008000f00 */
[----:B------:R-:W-:-:S07]  /*3460*/  SHF.L.U32 R3, R2, 0x1f, RZ ;  /* 0x0000001f02037819 */ /* 0x000fce00000006ff */
.L_x_49:
[----:B-1----:R1:W2:Y:S02]  /*3470*/  SYNCS.PHASECHK.TRANS64.TRYWAIT P0, [R0+URZ], R3 ;  /* 0x00000003000075a7 */ /* 0x0022a400080011ff */
[----:B--2---:R-:W-:Y:S05]  /*3480*/  @!P0 NANOSLEEP.SYNCS 0x989680 ;  /* 0x009896800000895d */ /* 0x004fea0003900000 */
[----:B------:R-:W2:Y:S02]  /*3490*/  @!P0 SYNCS.PHASECHK.TRANS64 P0, [R0+URZ], R3 ;  /* 0x00000003000085a7 */ /* 0x000ea400080010ff */
[----:B--2---:R-:W-:Y:S05]  /*34a0*/  @P0 EXIT ;  /* 0x000000000000094d */ /* 0x004fea0003800000 */
[----:B------:R-:W-:Y:S05]  /*34b0*/  BRA `(.L_x_49) ;  /* 0xfffffffc00ec7947 */ /* 0x000fea000383ffff */
.L_x_17:
[----:B------:R-:W2:Y:S02]  /*34c0*/  S2UR UR4, SR_CgaCtaId ;  /* 0x00000000000479c3 */ /* 0x000ea40000008800 */
[----:B--2---:R-:W-:-:S04]  /*34d0*/  UISETP.NE.AND UP0, UPT, UR4, URZ, UPT ;  /* 0x000000ff0400728c */ /* 0x004fc8000bf05270 */
[----:B------:R-:W-:-:S09]  /*34e0*/  UISETP.NE.OR UP0, UPT, UR15, 0x1, UP0 ;  /* 0x000000010f00788c */ /* 0x000fd20008705670 */
[----:B------:R-:W-:Y:S05]  /*34f0*/  BRA.U UP0, `(.L_x_50) ;  /* 0x0000000100b47547 */ /* 0x000fea000b800000 */
[----:B------:R-:W2:Y:S01]  /*3500*/  S2UR UR5, SR_CgaCtaId ;  /* 0x00000000000579c3 */ /* 0x000ea20000008800 */
[----:B------:R-:W-:Y:S01]  /*3510*/  UMOV UR4, 0x400 ;  /* 0x0000040000047882 */ /* 0x000fe20000000000 */
[----:B------:R-:W-:Y:S01]  /*3520*/  HFMA2 R3, -RZ, RZ, 0, 5.9604644775390625e-08 ;  /* 0x00000001ff037431 */ /* 0x000fe200000001ff */
[----:B------:R-:W-:Y:S01]  /*3530*/  ISETP.NE.AND P0, PT, R0, RZ, PT ;  /* 0x000000ff0000720c */ /* 0x000fe20003f05270 */
[----:B------:R-:W-:Y:S01]  /*3540*/  IMAD.MOV.U32 R8, RZ, RZ, RZ ;  /* 0x000000ffff087224 */ /* 0x000fe200078e00ff */
[----:B--2---:R-:W-:-:S04]  /*3550*/  ULEA UR4, UR5, UR4, 0x18 ;  /* 0x0000000405047291 */ /* 0x004fc8000f8ec0ff */
[----:B------:R-:W-:Y:S02]  /*3560*/  UIADD3 UR5, UPT, UPT, UR4, 0x148, URZ ;  /* 0x0000014804057890 */ /* 0x000fe4000fffe0ff */
[----:B------:R-:W-:Y:S02]  /*3570*/  UIADD3 UR8, UPT, UPT, UR4, 0x140, URZ ;  /* 0x0000014004087890 */ /* 0x000fe4000fffe0ff */
[----:B------:R-:W-:-:S12]  /*3580*/  UPRMT UR5, URZ, 0x654, UR5 ;  /* 0x00000654ff057896 */ /* 0x000fd80008000005 */
.L_x_53:
[----:B------:R-:W-:Y:S01]  /*3590*/  SHF.L.U32 R7, R3, 0x1f, RZ ;  /* 0x0000001f03077819 */ /* 0x000fe200000006ff */
[----:B------:R-:W-:Y:S02]  /*35a0*/  IMAD.U32 R9, RZ, RZ, UR8 ;  /* 0x00000008ff097e24 */ /* 0x000fe4000f8e00ff */
[----:B------:R-:W-:Y:S01]  /*35b0*/  @!P0 IMAD.MOV.U32 R5, RZ, RZ, 0x10 ;  /* 0x00000010ff058424 */ /* 0x000fe200078e00ff */
[----:B------:R-:W2:Y:S02]  /*35c0*/  SYNCS.PHASECHK.TRANS64.TRYWAIT P1, [UR4+0x148], R7 ;  /* 0x00014807ff0075a7 */ /* 0x000ea40008021104 */
[----:B------:R-:W-:-:S04]  /*35d0*/  PRMT R9, R0, 0x654, R9 ;  /* 0x0000065400097816 */ /* 0x000fc80000000009 */
[----:B------:R-:W-:Y:S01]  /*35e0*/  SEL R2, R9, R2, !P0 ;  /* 0x0000000209027207 */ /* 0x000fe20004000000 */
[----:B--2---:R-:W-:Y:S06]  /*35f0*/  @!P1 BRA `(.L_x_51) ;  /* 0x00000058000c9947 */ /* 0x004fec0003800000 */
.L_x_155:
[----:B------:R-:W-:Y:S01]  /*3600*/  UIADD3 UR6, UPT, UPT, UR4, 0x180, URZ ;  /* 0x0000018004067890 */ /* 0x000fe2000fffe0ff */
[----:B------:R3:W-:Y:S01]  /*3610*/  @!P0 SYNCS.ARRIVE.TRANS64.RED RZ, [R2+URZ], R5 ;  /* 0x0000000502ff89a7 */ /* 0x0007e200080004ff */
[----:B------:R-:W-:Y:S01]  /*3620*/  UIADD3 UR7, UPT, UPT, UR4, 0x140, URZ ;  /* 0x0000014004077890 */ /* 0x000fe2000fffe0ff */
[----:B------:R-:W-:-:S08]  /*3630*/  LOP3.LUT R3, R3, 0x1, RZ, 0x3c, !PT ;  /* 0x0000000103037812 */ /* 0x000fd000078e3cff */
[----:B------:R-:W-:Y:S06]  /*3640*/  UGETNEXTWORKID.BROADCAST [UR6], [UR7] ;  /* 0x00000000060073ca */ /* 0x000fec0008000100 */
[----:B---3--:R-:W-:-:S04]  /*3650*/  SHF.L.U32 R5, R8, 0x1f, RZ ;  /* 0x0000001f08057819 */ /* 0x008fc800000006ff */
[----:B------:R-:W3:Y:S02]  /*3660*/  SYNCS.PHASECHK.TRANS64.TRYWAIT P1, [UR4+0x140], R5 ;  /* 0x00014005ff0075a7 */ /* 0x000ee40008021104 */
[----:B---3--:R-:W-:Y:S05]  /*3670*/  @!P1 BRA `(.L_x_52) ;  /* 0x0000005800049947 */ /* 0x008fea0003800000 */
.L_x_157:
[----:B--2---:R-:W2:Y:S01]  /*3680*/  LDS.128 R4, [UR4+0x180] ;  /* 0x00018004ff047984 */ /* 0x004ea20008000c00 */
[----:B------:R-:W-:Y:S01]  /*3690*/  LOP3.LUT R8, R8, 0x1, RZ, 0x3c, !PT ;  /* 0x0000000108087812 */ /* 0x000fe200078e3cff */
[----:B------:R-:W-:Y:S01]  /*36a0*/  @!PT LDS RZ, [RZ] ;  /* 0x00000000fffff984 */ /* 0x000fe20000000800 */
[----:B------:R-:W-:Y:S01]  /*36b0*/  @!PT LDS RZ, [RZ] ;  /* 0x00000000fffff984 */ /* 0x000fe20000000800 */
[----:B------:R-:W-:Y:S01]  /*36c0*/  @!PT LDS RZ, [RZ] ;  /* 0x00000000fffff984 */ /* 0x000fe20000000800 */
[----:B------:R-:W-:Y:S01]  /*36d0*/  @!PT LDS RZ, [RZ] ;  /* 0x00000000fffff984 */ /* 0x000fe20000000800 */
[----:B------:R3:W-:Y:S06]  /*36e0*/  MEMBAR.ALL.CTA ;  /* 0x0000000000007992 */ /* 0x0007ec0000008000 */
[----:B---3--:R-:W3:Y:S02]  /*36f0*/  FENCE.VIEW.ASYNC.S ;  /* 0x00000000000073c6 */ /* 0x008ee40000000000 */
[----:B---3--:R-:W-:Y:S01]  /*3700*/  SYNCS.ARRIVE.TRANS64.RED.A1T0 RZ, [UR5], RZ ;  /* 0x000000ffffff79a7 */ /* 0x008fe20008100405 */
[----:B--2---:R-:W-:-:S13]  /*3710*/  LOP3.LUT P1, RZ, R6, 0x1, RZ, 0xc0, !PT ;  /* 0x0000000106ff7812 */ /* 0x004fda000782c0ff */
[----:B------:R-:W-:Y:S05]  /*3720*/  @P1 BRA `(.L_x_53) ;  /* 0xfffffffc00981947 */ /* 0x000fea000383ffff */
[----:B------:R-:W-:-:S04]  /*3730*/  SHF.L.U32 R0, R3, 0x1f, RZ ;  /* 0x0000001f03007819 */ /* 0x000fc800000006ff */
[----:B------:R-:W2:Y:S02]  /*3740*/  SYNCS.PHASECHK.TRANS64 P0, [UR4+0x148], R0 ;  /* 0x00014800ff0075a7 */ /* 0x000ea40008001004 */
[----:B-12---:R-:W-:Y:S05]  /*3750*/  @P0 EXIT ;  /* 0x000000000000094d */ /* 0x006fea0003800000 */
[----:B------:R-:W-:-:S07]  /*3760*/  MOV R0, UR4 ;  /* 0x0000000400007c02 */ /* 0x000fce0008000f00 */
.L_x_54:
[----:B-1----:R-:W-:-:S04]  /*3770*/  SHF.L.U32 R5, R3, 0x1f, RZ ;  /* 0x0000001f03057819 */ /* 0x002fc800000006ff */
[----:B------:R1:W2:Y:S03]  /*3780*/  SYNCS.PHASECHK.TRANS64.TRYWAIT P0, [R0+URZ+0x148], R5 ;  /* 0x00014805000075a7 */ /* 0x0002a600080011ff */
[----:B--2---:R-:W-:Y:S05]  /*3790*/  @!P0 NANOSLEEP.SYNCS 0x989680 ;  /* 0x009896800000895d */ /* 0x004fea0003900000 */
[----:B------:R-:W2:Y:S02]  /*37a0*/  @!P0 SYNCS.PHASECHK.TRANS64 P0, [R0+URZ+0x148], R5 ;  /* 0x00014805000085a7 */ /* 0x000ea400080010ff */
[----:B--2---:R-:W-:Y:S05]  /*37b0*/  @P0 EXIT ;  /* 0x000000000000094d */ /* 0x004fea0003800000 */
[----:B------:R-:W-:Y:S05]  /*37c0*/  BRA `(.L_x_54) ;  /* 0xfffffffc00e87947 */ /* 0x000fea000383ffff */
.L_x_50:
[----:B------:R-:W-:-:S09]  /*37d0*/  UISETP.NE.AND UP0, UPT, UR15, URZ, UPT ;  /* 0x000000ff0f00728c */ /* 0x000fd2000bf05270 */
[----:B------:R-:W-:Y:S05]  /*37e0*/  BRA.U UP0, `(.L_x_55) ;  /* 0x0000000d00487547 */ /* 0x000fea000b800000 */
[----:B------:R-:W2:Y:S01]  /*37f0*/  S2UR UR7, SR_CgaCtaId ;  /* 0x00000000000779c3 */ /* 0x000ea20000008800 */
[----:B------:R-:W-:Y:S01]  /*3800*/  UMOV UR4, 0x40 ;  /* 0x0000004000047882 */ /* 0x000fe20000000000 */
[----:B------:R-:W-:Y:S01]  /*3810*/  NOP ;  /* 0x0000000000007918 */ /* 0x000fe20000000000 */
[----:B------:R-:W-:Y:S01]  /*3820*/  UMOV UR6, 0x400 ;  /* 0x0000040000067882 */ /* 0x000fe20000000000 */
[----:B--2---:R-:W-:Y:S02]  /*3830*/  ULEA UR5, UR7, UR4, 0x18 ;  /* 0x0000000407057291 */ /* 0x004fe4000f8ec0ff */
[----:B------:R-:W-:-:S07]  /*3840*/  ULEA UR6, UR7, UR6, 0x18 ;  /* 0x0000000607067291 */ /* 0x000fce000f8ec0ff */
[----:B------:R-:W2:Y:S02]  /*3850*/  LDS.U8 R0, [UR5+0x1c] ;  /* 0x00001c05ff007984 */ /* 0x000ea40008000000 */
[----:B--2---:R-:W-:-:S13]  /*3860*/  ISETP.NE.AND P0, PT, R0, RZ, PT ;  /* 0x000000ff0000720c */ /* 0x004fda0003f05270 */
[----:B------:R-:W-:Y:S05]  /*3870*/  @P0 BRA `(.L_x_56) ;  /* 0x0000000000580947 */ /* 0x000fea0003800000 */
[----:B------:R-:W-:-:S13]  /*3880*/  ELECT P0, URZ, PT ;  /* 0x0000000000ff782f */ /* 0x000fda0003800000 */
[----:B------:R-:W-:Y:S05]  /*3890*/  @!P0 BRA `(.L_x_57) ;  /* 0x0000000000608947 */ /* 0x000fea0003800000 */
[----:B------:R-:W-:Y:S01]  /*38a0*/  UMOV UR4, 0x10 ;  /* 0x0000001000047882 */ /* 0x000fe20000000000 */
[----:B------:R-:W-:Y:S01]  /*38b0*/  HFMA2 R0, -RZ, RZ, 0, 5.9604644775390625e-08 ;  /* 0x00000001ff007431 */ /* 0x000fe200000001ff */
[----:B------:R-:W-:-:S03]  /*38c0*/  MOV R2, 0xffff ;  /* 0x0000ffff00027802 */ /* 0x000fc60000000f00 */
[----:B------:R-:W-:Y:S04]  /*38d0*/  DEPBAR.LE SB2, 0x36 ;  /* 0x0000ad800000791a */ /* 0x000fe80000000000 */
[----:B------:R-:W2:Y:S02]  /*38e0*/  UTCATOMSWS.FIND_AND_SET.ALIGN UP0, UR4, UR4 ;  /* 0x00000004000475e3 */ /* 0x000ea40008000800 */
[----:B--2---:R-:W-:Y:S01]  /*38f0*/  MOV R3, UR4 ;  /* 0x0000000400037c02 */ /* 0x004fe20008000f00 */
[----:B------:R-:W-:Y:S06]  /*3900*/  BRA.U UP0, `(.L_x_58) ;  /* 0x0000000100187547 */ /* 0x000fec000b800000 */
.L_x_59:
[----:B------:R-:W-:Y:S05]  /*3910*/  NANOSLEEP 0x64 ;  /* 0x000000640000795d */ /* 0x000fea0003800000 */
[----:B------:R-:W-:-:S05]  /*3920*/  UMOV UR4, 0x10 ;  /* 0x0000001000047882 */ /* 0x000fca0000000000 */
[----:B------:R-:W-:Y:S04]  /*3930*/  DEPBAR.LE SB2, 0x36 ;  /* 0x0000ad800000791a */ /* 0x000fe80000000000 */
[----:B------:R-:W2:Y:S02]  /*3940*/  UTCATOMSWS.FIND_AND_SET.ALIGN UP0, UR4, UR4 ;  /* 0x00000004000475e3 */ /* 0x000ea40008000800 */
[----:B--2---:R-:W-:Y:S01]  /*3950*/  MOV R3, UR4 ;  /* 0x0000000400037c02 */ /* 0x004fe20008000f00 */
[----:B------:R-:W-:Y:S05]  /*3960*/  BRA.U !UP0, `(.L_x_59) ;  /* 0xfffffffd08e87547 */ /* 0x000fea000b83ffff */
.L_x_58:
[-C--:B------:R-:W-:Y:S02]  /*3970*/  SHF.L.U32 R2, R2, R3.reuse, RZ ;  /* 0x0000000302027219 */ /* 0x080fe400000006ff */
[----:B------:R-:W-:Y:S01]  /*3980*/  SHF.L.U32 R0, R0, R3, RZ ;  /* 0x0000000300007219 */ /* 0x000fe200000006ff */
[----:B------:R-:W-:Y:S02]  /*3990*/  IMAD.SHL.U32 R3, R3, 0x20, RZ ;  /* 0x0000002003037824 */ /* 0x000fe400078e00ff */
[----:B------:R2:W-:Y:S04]  /*39a0*/  ATOMS.OR RZ, [UR5+0x14], R2 ;  /* 0x00001402ffff798c */ /* 0x0005e8000b000005 */
[----:B------:R2:W-:Y:S04]  /*39b0*/  ATOMS.OR RZ, [UR5+0x18], R0 ;  /* 0x00001800ffff798c */ /* 0x0005e8000b000005 */
[----:B------:R2:W-:Y:S01]  /*39c0*/  STS [UR6+0x190], R3 ;  /* 0x00019003ff007988 */ /* 0x0005e20008000806 */
[----:B------:R-:W-:Y:S05]  /*39d0*/  BRA `(.L_x_57) ;  /* 0x0000000000107947 */ /* 0x000fea0003800000 */
.L_x_56:
[----:B------:R-:W-:Y:S02]  /*39e0*/  MOV R0, 0xffffffff ;  /* 0xffffffff00007802 */ /* 0x000fe40000000f00 */
[----:B------:R-:W-:-:S03]  /*39f0*/  MOV R2, 0x3a20 ;  /* 0x00003a2000027802 */ /* 0x000fc60000000f00 */
[----:B------:R2:W-:Y:S04]  /*3a00*/  STS [UR6+0x190], R0 ;  /* 0x00019000ff007988 */ /* 0x0005e80008000806 */
[----:B-12--5:R-:W-:Y:S05]  /*3a10*/  CALL.REL.NOINC `($__internal_1_$__cuda_sm10x_tcgen05_guardrail_trap_phase_invalid_during_alloc) ;  /* 0x0000005800987944 */ /* 0x026fea0003c00000 */
.L_x_57:
[----:B------:R-:W-:Y:S05]  /*3a20*/  WARPSYNC.ALL ;  /* 0x0000000000007948 */ /* 0x000fea0003800000 */
[----:B------:R-:W3:Y:S01]  /*3a30*/  S2UR UR4, SR_CgaCtaId ;  /* 0x00000000000479c3 */ /* 0x000ee20000008800 */
[----:B------:R-:W-:Y:S01]  /*3a40*/  UMOV UR18, 0x400 ;  /* 0x0000040000127882 */ /* 0x000fe20000000000 */
[----:B------:R-:W-:-:S06]  /*3a50*/  NOP ;  /* 0x0000000000007918 */ /* 0x000fcc0000000000 */
[----:B------:R-:W-:Y:S06]  /*3a60*/  BAR.ARV 0x6, 0xa0 ;  /* 0x0182800000007b1d */ /* 0x000fec0000002000 */
[----:B------:R-:W4:Y:S01]  /*3a70*/  LDCU.64 UR6, c[0x0][0x388] ;  /* 0x00007100ff0677ac */ /* 0x000f220008000a00 */
[----:B------:R-:W-:Y:S01]  /*3a80*/  IMAD.MOV.U32 R8, RZ, RZ, 0x1 ;  /* 0x00000001ff087424 */ /* 0x000fe200078e00ff */
[----:B------:R-:W1:Y:S01]  /*3a90*/  LDCU.64 UR8, c[0x0][0x390] ;  /* 0x00007200ff0877ac */ /* 0x000e620008000a00 */
[----:B------:R-:W-:Y:S01]  /*3aa0*/  UMOV UR21, URZ ;  /* 0x000000ff00157c82 */ /* 0x000fe20008000000 */
[----:B------:R-:W-:Y:S01]  /*3ab0*/  UMOV UR17, URZ ;  /* 0x000000ff00117c82 */ /* 0x000fe20008000000 */
[----:B---3--:R-:W-:Y:S01]  /*3ac0*/  ULEA UR18, UR4, UR18, 0x18 ;  /* 0x0000001204127291 */ /* 0x008fe2000f8ec0ff */
[----:B------:R-:W-:Y:S01]  /*3ad0*/  UMOV UR26, 0x0 ;  /* 0x00000000001a7882 */ /* 0x000fe20000000000 */
[----:B------:R-:W-:Y:S01]  /*3ae0*/  UMOV UR27, 0x8100490 ;  /* 0x08100490001b7882 */ /* 0x000fe20000000000 */
[----:B------:R-:W-:Y:S01]  /*3af0*/  UMOV UR24, 0x0 ;  /* 0x0000000000187882 */ /* 0x000fe20000000000 */
[----:B------:R-:W-:Y:S01]  /*3b00*/  UMOV UR25, 0x8100490 ;  /* 0x0810049000197882 */ /* 0x000fe20000000000 */
[----:B----4-:R-:W-:-:S04]  /*3b10*/  UIADD3 UR4, UPT, UPT, UR6, 0x1f, URZ ;  /* 0x0000001f06047890 */ /* 0x010fc8000fffe0ff */
[----:B------:R-:W2:Y:S01]  /*3b20*/  LDS R9, [UR18+0x190] ;  /* 0x00019012ff097984 */ /* 0x000ea20008000800 */
[----:B------:R-:W-:Y:S02]  /*3b30*/  UIADD3 UR6, UPT, UPT, UR18, 0x6400, URZ ;  /* 0x0000640012067890 */ /* 0x000fe4000fffe0ff */
[----:B------:R-:W-:Y:S02]  /*3b40*/  USHF.R.S32.HI UR5, URZ, 0x1f, UR4 ;  /* 0x0000001fff057899 */ /* 0x000fe40008011404 */
[----:B------:R-:W-:Y:S02]  /*3b50*/  USHF.R.U32.HI UR6, URZ, 0x4, UR6 ;  /* 0x00000004ff067899 */ /* 0x000fe40008011606 */
[----:B------:R-:W-:Y:S02]  /*3b60*/  ULEA.HI UR4, UR5, UR4, URZ, 0x5 ;  /* 0x0000000405047291 */ /* 0x000fe4000f8f28ff */
[----:B------:R-:W-:Y:S02]  /*3b70*/  UIADD3 UR5, UPT, UPT, UR18, 0x26400, URZ ;  /* 0x0002640012057890 */ /* 0x000fe4000fffe0ff */
[----:B------:R-:W-:-:S02]  /*3b80*/  USHF.R.S32.HI UR4, URZ, 0x5, UR4 ;  /* 0x00000005ff047899 */ /* 0x000fc40008011404 */
[----:B------:R-:W-:Y:S02]  /*3b90*/  USHF.R.U32.HI UR5, URZ, 0x4, UR5 ;  /* 0x00000004ff057899 */ /* 0x000fe40008011605 */
[----:B------:R-:W-:Y:S02]  /*3ba0*/  UIMAD UR4, UR4, UR7, URZ ;  /* 0x00000007040472a4 */ /* 0x000fe4000f8e02ff */
[----:B------:R-:W-:Y:S02]  /*3bb0*/  ULOP3.LUT UR6, UR6, 0x3fff, URZ, 0xc0, !UPT ;  /* 0x00003fff06067892 */ /* 0x000fe4000f8ec0ff */
[----:B-1----:R-:W-:Y:S02]  /*3bc0*/  UIMAD UR4, UR4, UR8, URZ ;  /* 0x00000008040472a4 */ /* 0x002fe4000f8e02ff */
[----:B------:R-:W-:Y:S02]  /*3bd0*/  ULOP3.LUT UR5, UR5, 0x3fff, URZ, 0xc0, !UPT ;  /* 0x00003fff05057892 */ /* 0x000fe4000f8ec0ff */
[----:B------:R-:W-:-:S02]  /*3be0*/  UIMAD UR7, UR4, UR9, URZ ;  /* 0x00000009040772a4 */ /* 0x000fc4000f8e02ff */
[----:B------:R-:W-:Y:S02]  /*3bf0*/  UIADD3 UR4, UPT, UPT, UR18, 0x148, URZ ;  /* 0x0000014812047890 */ /* 0x000fe4000fffe0ff */
[----:B------:R-:W-:Y:S02]  /*3c00*/  ULOP3.LUT UR19, UR6, 0x10000, URZ, 0xfc, !UPT ;  /* 0x0001000006137892 */ /* 0x000fe4000f8efcff */
[----:B------:R-:W-:Y:S02]  /*3c10*/  UPRMT UR23, URZ, 0x654, UR4 ;  /* 0x00000654ff177896 */ /* 0x000fe40008000004 */
[----:B------:R-:W-:Y:S02]  /*3c20*/  ULOP3.LUT UR20, UR5, 0x10000, URZ, 0xfc, !UPT ;  /* 0x0001000005147892 */ /* 0x000fe4000f8efcff */
[----:B------:R-:W-:Y:S02]  /*3c30*/  UIADD3 UR28, UPT, UPT, UR7, -0x1, URZ ;  /* 0xffffffff071c7890 */ /* 0x000fe4000fffe0ff */
[----:B------:R-:W-:Y:S01]  /*3c40*/  UISETP.GE.AND UP3, UPT, UR7, 0x1, UPT ;  /* 0x000000010700788c */ /* 0x000fe2000bf66270 */
[C---:B--2---:R-:W-:Y:S01]  /*3c50*/  VIADD R3, R9.reuse, 0x40 ;  /* 0x0000004009037836 */ /* 0x044fe20000000000 */
[----:B------:R-:W-:-:S04]  /*3c60*/  LOP3.LUT R2, R9, 0xffff, RZ, 0xc0, !PT ;  /* 0x0000ffff09027812 */ /* 0x000fc800078ec0ff */
[----:B------:R-:W-:-:S05]  /*3c70*/  LOP3.LUT R3, R3, 0xffff, RZ, 0xc0, !PT ;  /* 0x0000ffff03037812 */ /* 0x000fca00078ec0ff */
[----:B------:R1:W-:Y:S02]  /*3c80*/  STL.64 [R1], R2 ;  /* 0x0000000201007387 */ /* 0x0003e40000100a00 */
[----:B-1----:R-:W-:-:S07]  /*3c90*/  CS2R R2, SRZ ;  /* 0x0000000000027805 */ /* 0x002fce000001ff00 */
.L_x_66:
[----:B-1----:R-:W-:-:S04]  /*3ca0*/  SHF.L.U32 R5, R3, 0x1f, RZ ;  /* 0x0000001f03057819 */ /* 0x002fc800000006ff */
[----:B------:R-:W1:Y:S02]  /*3cb0*/  SYNCS.PHASECHK.TRANS64.TRYWAIT P0, [UR18+0x140], R5 ;  /* 0x00014005ff0075a7 */ /* 0x000e640008001112 */
[----:B-12-4-:R-:W-:Y:S05]  /*3cc0*/  @!P0 BRA `(.L_x_60) ;  /* 0x0000005000888947 */ /* 0x016fea0003800000 */
.L_x_159:
[----:B-1----:R-:W1:Y:S01]  /*3cd0*/  LDS.128 R4, [UR18+0x180] ;  /* 0x00018012ff047984 */ /* 0x002e620008000c00 */
[----:B------:R-:W-:Y:S01]  /*3ce0*/  ULEA UR22, UR21, UR18, 0x3 ;  /* 0x0000001215167291 */ /* 0x000fe2000f8e18ff */
[----:B------:R-:W-:Y:S01]  /*3cf0*/  SHF.L.U32 R0, R8, 0x1f, RZ ;  /* 0x0000001f08007819 */ /* 0x000fe200000006ff */
[----:B------:R-:W-:Y:S01]  /*3d00*/  @!PT LDS RZ, [RZ] ;  /* 0x00000000fffff984 */ /* 0x000fe20000000800 */
[----:B------:R-:W-:Y:S01]  /*3d10*/  @!PT LDS RZ, [RZ] ;  /* 0x00000000fffff984 */ /* 0x000fe20000000800 */
[----:B------:R-:W-:Y:S01]  /*3d20*/  @!PT LDS RZ, [RZ] ;  /* 0x00000000fffff984 */ /* 0x000fe20000000800 */
[----:B------:R-:W-:Y:S01]  /*3d30*/  @!PT LDS RZ, [RZ] ;  /* 0x00000000fffff984 */ /* 0x000fe20000000800 */
[----:B------:R2:W-:Y:S06]  /*3d40*/  MEMBAR.ALL.CTA ;  /* 0x0000000000007992 */ /* 0x0005ec0000008000 */
[----:B--2---:R-:W2:Y:S02]  /*3d50*/  FENCE.VIEW.ASYNC.S ;  /* 0x00000000000073c6 */ /* 0x004ea40000000000 */
[----:B--2---:R-:W-:Y:S01]  /*3d60*/  SYNCS.ARRIVE.TRANS64.RED.A1T0 RZ, [UR23], RZ ;  /* 0x000000ffffff79a7 */ /* 0x004fe20008100417 */
[----:B------:R-:W2:Y:S01]  /*3d70*/  SYNCS.PHASECHK.TRANS64.TRYWAIT P0, [UR22+0x160], R0 ;  /* 0x00016000ff0075a7 */ /* 0x000ea20008001116 */
[----:B-1----:R-:W-:Y:S01]  /*3d80*/  LOP3.LUT P2, RZ, R6, 0x1, RZ, 0xc0, !PT ;  /* 0x0000000106ff7812 */ /* 0x002fe2000784c0ff */
[----:B--2---:R-:W-:-:S12]  /*3d90*/  @!P0 BRA `(.L_x_61) ;  /* 0x00000050006c8947 */ /* 0x004fd80003800000 */
.L_x_161:
[----:B------:R-:W-:Y:S05]  /*3da0*/  BRA.U !UP3, `(.L_x_62) ;  /* 0x000000010bc87547 */ /* 0x000fea000b800000 */
[----:B-1----:R-:W-:Y:S01]  /*3db0*/  IMAD.U32 R0, RZ, RZ, UR21 ;  /* 0x00000015ff007e24 */ /* 0x002fe2000f8e00ff */
[----:B------:R-:W-:-:S04]  /*3dc0*/  ULEA UR4, UR17, UR18, 0x3 ;  /* 0x0000001211047291 */ /* 0x000fc8000f8e18ff */
[----:B------:R-:W-:Y:S02]  /*3dd0*/  LEA R4, R0, R1, 0x2 ;  /* 0x0000000100047211 */ /* 0x000fe400078e10ff */
[----:B------:R-:W-:-:S04]  /*3de0*/  SHF.L.U32 R0, R2, 0x1f, RZ ;  /* 0x0000001f02007819 */ /* 0x000fc800000006ff */
[----:B------:R-:W5:Y:S01]  /*3df0*/  LDL R4, [R4] ;  /* 0x0000000004047983 */ /* 0x000f620000100800 */
[----:B------:R1:W2:Y:S01]  /*3e00*/  SYNCS.PHASECHK.TRANS64.TRYWAIT P1, [UR4], R0 ;  /* 0x00000000ff0075a7 */ /* 0x0002a20008021104 */
[----:B------:R-:W-:Y:S01]  /*3e10*/  UPLOP3.LUT UP2, UPT, UPT, UPT, UPT, 0x40, 0x4 ;  /* 0x000000000004789c */ /* 0x000fe20003f4e870 */
[----:B------:R-:W-:Y:S01]  /*3e20*/  UMOV UR15, UR28 ;  /* 0x0000001c000f7c82 */ /* 0x000fe20008000000 */
[----:B------:R-:W-:-:S09]  /*3e30*/  UMOV UR8, UR17 ;  /* 0x0000001100087c82 */ /* 0x000fd20008000000 */
.L_x_65:
[----:B------:R-:W-:Y:S01]  /*3e40*/  ULEA UR16, UR8, UR18, 0x3 ;  /* 0x0000001208107291 */ /* 0x000fe2000f8e18ff */
[----:B--234-:R-:W-:Y:S11]  /*3e50*/  @P1 BRA `(.L_x_63) ;  /* 0x00000000000c1947 */ /* 0x01cff60003800000 */
[----:B------:R-:W-:Y:S04]  /*3e60*/  SHF.L.U32 R5, R2, 0x1f, RZ ;  /* 0x0000001f02057819 */ /* 0x000fe800000006ff */
[----:B------:R-:W2:Y:S02]  /*3e70*/  SYNCS.PHASECHK.TRANS64.TRYWAIT P0, [UR16], R5 ;  /* 0x00000005ff0075a7 */ /* 0x000ea40008001110 */
[----:B--2---:R-:W-:Y:S05]  /*3e80*/  @!P0 BRA `(.L_x_64) ;  /* 0x0000005000488947 */ /* 0x004fea0003800000 */
.L_x_63:
[----:B------:R-:W-:Y:S01]  /*3e90*/  UISETP.NE.AND UP0, UPT, UR15, URZ, UPT ;  /* 0x000000ff0f00728c */ /* 0x000fe2000bf05270 */
[----:B------:R-:W-:Y:S01]  /*3ea0*/  PLOP3.LUT P1, PT, PT, PT, PT, 0x80, 0x8 ;  /* 0x000000000008781c */ /* 0x000fe20003f2f070 */
[----:B------:R-:W-:Y:S02]  /*3eb0*/  UIADD3 UR4, UPT, UPT, UR8, 0x1, URZ ;  /* 0x0000000108047890 */ /* 0x000fe4000fffe0ff */
[----:B------:R-:W-:Y:S02]  /*3ec0*/  ULEA UR10, UR8, UR20, 0x8 ;  /* 0x00000014080a7291 */ /* 0x000fe4000f8e40ff */
[----:B------:R-:W-:Y:S01]  /*3ed0*/  UISETP.NE.AND UP1, UPT, UR4, 0x10, UPT ;  /* 0x000000100400788c */ /* 0x000fe2000bf25270 */
[----:B------:R-:W-:Y:S01]  /*3ee0*/  PLOP3.LUT P0, PT, PT, PT, UP0, 0x80, 0x8 ;  /* 0x000000000008781c */ /* 0x000fe20003f0f008 */
[----:B------:R-:W-:Y:S02]  /*3ef0*/  ULEA UR8, UR8, UR19, 0x9 ;  /* 0x0000001308087291 */ /* 0x000fe4000f8e48ff */
[----:B------:R-:W-:Y:S02]  /*3f00*/  USEL UR5, URZ, 0x1, UP1 ;  /* 0x00000001ff057887 */ /* 0x000fe40008800000 */
[----:B------:R-:W-:Y:S02]  /*3f10*/  USEL UR17, UR4, URZ, UP1 ;  /* 0x000000ff04117287 */ /* 0x000fe40008800000 */
[----:B------:R-:W-:Y:S02]  /*3f20*/  UIADD3 UR12, UPT, UPT, UR10, 0x2, URZ ;  /* 0x000000020a0c7890 */ /* 0x000fe4000fffe0ff */
[----:B------:R-:W-:Y:S01]  /*3f30*/  @UP0 ULEA UR4, UR17, UR18, 0x3 ;  /* 0x0000001211040291 */ /* 0x000fe2000f8e18ff */
[----:B------:R-:W-:Y:S01]  /*3f40*/  LOP3.LUT R2, R2, UR5, RZ, 0x3c, !PT ;  /* 0x0000000502027c12 */ /* 0x000fe2000f8e3cff */
[----:B------:R-:W-:Y:S02]  /*3f50*/  UIADD3 UR6, UPT, UPT, UR8, 0x2, URZ ;  /* 0x0000000208067890 */ /* 0x000fe4000fffe0ff */
[----:B------:R-:W-:Y:S01]  /*3f60*/  UIADD3 UR5, UPT, UPT, UR16, 0x80, URZ ;  /* 0x0000008010057890 */ /* 0x000fe2000fffe0ff */
[----:B-1----:R-:W-:Y:S01]  /*3f70*/  @P0 SHF.L.U32 R0, R2, 0x1f, RZ ;  /* 0x0000001f02000819 */ /* 0x002fe200000006ff */
[----:B------:R-:W-:Y:S01]  /*3f80*/  UMOV UR11, 0x80004020 ;  /* 0x80004020000b7882 */ /* 0x000fe20000000000 */
[----:B------:R-:W-:Y:S01]  /*3f90*/  UMOV UR9, 0x80004020 ;  /* 0x8000402000097882 */ /* 0x000fe20000000000 */
[----:B------:R-:W-:Y:S01]  /*3fa0*/  UMOV UR13, 0x80004020 ;  /* 0x80004020000d7882 */ /* 0x000fe20000000000 */
[----:B------:R3:W4:Y:S01]  /*3fb0*/  @P0 SYNCS.PHASECHK.TRANS64.TRYWAIT P1, [UR4], R0 ;  /* 0x00000000ff0005a7 */ /* 0x0007220008021104 */
[----:B------:R-:W-:Y:S11]  /*3fc0*/  ELECT P0, URZ, PT ;  /* 0x0000000000ff782f */ /* 0x000ff60003800000 */
[----:B------:R-:W-:Y:S02]  /*3fd0*/  @!UPT UIADD3 URZ, UPT, UPT, URZ, URZ, URZ ;  /* 0x000000fffffff290 */ /* 0x000fe4000fffe0ff */
[C---:B-----5:R-:W-:Y:S02]  /*3fe0*/  @P0 R2UR.BROADCAST UR4, R4.reuse ;  /* 0x00000000040402ca */ /* 0x060fe400008e0000 */
[----:B------:R-:W-:Y:S11]  /*3ff0*/  ELECT P0, URZ, PT ;  /* 0x0000000000ff782f */ /* 0x000ff60003800000 */
[----:B------:R-:W-:Y:S02]  /*4000*/  @!UPT UIADD3 URZ, UPT, UPT, URZ, URZ, URZ ;  /* 0x000000fffffff290 */ /* 0x000fe4000fffe0ff */
[----:B------:R-:W-:Y:S01]  /*4010*/  @P0 R2UR.BROADCAST UR14, R4 ;  /* 0x00000000040e02ca */ /* 0x000fe200008e0000 */
[----:B------:R-:W-:Y:S01]  /*4020*/  UMOV UR7, 0x80004020 ;  /* 0x8000402000077882 */ /* 0x000fe20000000000 */
[----:B------:R1:W-:Y:S01]  /*4030*/  UTCHMMA gdesc[UR8], gdesc[UR10], tmem[UR4], tmem[UR26], idesc[UR27], UP2 ;  /* 0x00ff1a0a080075ea */ /* 0x0003e20009000004 */
[----:B------:R-:W-:Y:S10]  /*4040*/  UPLOP3.LUT UP2, UPT, UPT, UPT, UPT, 0x80, 0x8 ;  /* 0x000000000008789c */ /* 0x000ff40003f4f070 */
[----:B------:R3:W-:Y:S01]  /*4050*/  UTCHMMA gdesc[UR6], gdesc[UR12], tmem[UR14], tmem[UR24], idesc[UR25], UPT ;  /* 0x00ff180c060075ea */ /* 0x0007e2000b80000e */
[----:B------:R3:W-:Y:S01]  /*4060*/  UTCBAR [UR5], URZ ;  /* 0x000000ff050073e9 */ /* 0x0007e200080000ff */
[----:B-1----:R-:W-:Y:S02]  /*4070*/  UIADD3 UR4, UPT, UPT, UR15, 0x1, URZ ;  /* 0x000000010f047890 */ /* 0x002fe4000fffe0ff */
[----:B------:R-:W-:Y:S02]  /*4080*/  UIADD3 UR9, UPT, UPT, UR15, -0x1, URZ ;  /* 0xffffffff0f097890 */ /* 0x000fe4000fffe0ff */
[----:B------:R-:W-:Y:S01]  /*4090*/  UISETP.GT.U32.AND UP0, UPT, UR4, 0x1, UPT ;  /* 0x000000010400788c */ /* 0x000fe2000bf04070 */
[----:B------:R-:W-:Y:S04]  /*40a0*/  UMOV UR8, UR17 ;  /* 0x0000001100087c82 */ /* 0x000fe80008000000 */
[----:B------:R-:W-:Y:S04]  /*40b0*/  UMOV UR15, UR9 ;  /* 0x00000009000f7c82 */ /* 0x000fe80008000000 */
[----:B------:R-:W-:Y:S05]  /*40c0*/  BRA.U UP0, `(.L_x_65) ;  /* 0xfffffffd005c7547 */ /* 0x000fea000b83ffff */
.L_x_62:
[----:B------:R-:W-:Y:S01]  /*40d0*/  UIADD3 UR4, UPT, UPT, UR21, 0x1, URZ ;  /* 0x0000000115047890 */ /* 0x000fe2000fffe0ff */
[----:B------:R-:W-:Y:S01]  /*40e0*/  LOP3.LUT R3, R3, 0x1, RZ, 0x3c, !PT ;  /* 0x0000000103037812 */ /* 0x000fe200078e3cff */
[----:B---3--:R-:W-:Y:S02]  /*40f0*/  UIADD3 UR5, UPT, UPT, UR22, 0x150, URZ ;  /* 0x0000015016057890 */ /* 0x008fe4000fffe0ff */
[----:B------:R-:W-:-:S04]  /*4100*/  UISETP.NE.AND UP0, UPT, UR4, 0x2, UPT ;  /* 0x000000020400788c */ /* 0x000fc8000bf05270 */
[----:B------:R-:W-:Y:S02]  /*4110*/  USEL UR6, URZ, 0x1, UP0 ;  /* 0x00000001ff067887 */ /* 0x000fe40008000000 */
[----:B------:R-:W-:Y:S01]  /*4120*/  USEL UR21, UR4, URZ, UP0 ;  /* 0x000000ff04157287 */ /* 0x000fe20008000000 */
[----:B------:R2:W-:Y:S03]  /*4130*/  UTCBAR [UR5], URZ ;  /* 0x000000ff050073e9 */ /* 0x0005e600080000ff */
[----:B------:R-:W-:Y:S01]  /*4140*/  LOP3.LUT R8, R8, UR6, RZ, 0x3c, !PT ;  /* 0x0000000608087c12 */ /* 0x000fe2000f8e3cff */
[----:B------:R-:W-:Y:S07]  /*4150*/  @P2 BRA `(.L_x_66) ;  /* 0xfffffff800d02947 */ /* 0x000fee000383ffff */
[----:B------:R-:W3:Y:S01]  /*4160*/  S2UR UR6, SR_CgaCtaId ;  /* 0x00000000000679c3 */ /* 0x000ee20000008800 */
[----:B------:R-:W-:Y:S01]  /*4170*/  ELECT P0, URZ, PT ;  /* 0x0000000000ff782f */ /* 0x000fe20003800000 */
[----:B-1----:R-:W-:Y:S01]  /*4180*/  IMAD.MOV.U32 R0, RZ, RZ, 0x1 ;  /* 0x00000001ff007424 */ /* 0x002fe200078e00ff */
[----:B------:R-:W-:Y:S01]  /*4190*/  UIADD3 UR18, UPT, UPT, UR18, 0x160, URZ ;  /* 0x0000016012127890 */ /* 0x000fe2000fffe0ff */
[----:B------:R-:W-:Y:S01]  /*41a0*/  SHF.L.U32 R3, R8, 0x1f, RZ ;  /* 0x0000001f08037819 */ /* 0x000fe200000006ff */
[----:B------:R-:W-:-:S03]  /*41b0*/  UMOV UR4, 0x40 ;  /* 0x0000004000047882 */ /* 0x000fc60000000000 */
[----:B------:R-:W-:Y:S01]  /*41c0*/  UVIRTCOUNT.DEALLOC.SMPOOL 0x80 ;  /* 0x000000800000784c */ /* 0x000fe20000000000 */
[----:B---3--:R-:W-:Y:S02]  /*41d0*/  ULEA UR6, UR6, UR4, 0x18 ;  /* 0x0000000406067291 */ /* 0x008fe4000f8ec0ff */
[----:B------:R-:W-:-:S07]  /*41e0*/  ULEA UR4, UR21, UR18, 0x3 ;  /* 0x0000001215047291 */ /* 0x000fce000f8e18ff */
[----:B------:R1:W-:Y:S02]  /*41f0*/  @P0 STS.U8 [UR6+0x1c], R0 ;  /* 0x00001c00ff000988 */ /* 0x0003e40008000006 */
[----:B------:R-:W3:Y:S02]  /*4200*/  SYNCS.PHASECHK.TRANS64.TRYWAIT P0, [UR4], R3 ;  /* 0x00000003ff0075a7 */ /* 0x000ee40008001104 */
[----:B-1-3--:R-:W-:Y:S05]  /*4210*/  @!P0 BRA `(.L_x_67) ;  /* 0x0000004c007c8947 */ /* 0x00afea0003800000 */
.L_x_164:
[----:B------:R-:W-:-:S04]  /*4220*/  UIADD3 UR4, UPT, UPT, UR21, 0x1, URZ ;  /* 0x0000000115047890 */ /* 0x000fc8000fffe0ff */
[----:B------:R-:W-:-:S04]  /*4230*/  UISETP.NE.AND UP0, UPT, UR4, 0x2, UPT ;  /* 0x000000020400788c */ /* 0x000fc8000bf05270 */
[----:B--2---:R-:W-:Y:S02]  /*4240*/  USEL UR5, URZ, 0x1, UP0 ;  /* 0x00000001ff057887 */ /* 0x004fe40008000000 */
[----:B------:R-:W-:-:S04]  /*4250*/  USEL UR4, UR4, URZ, UP0 ;  /* 0x000000ff04047287 */ /* 0x000fc80008000000 */
[----:B------:R-:W-:Y:S01]  /*4260*/  ULEA UR4, UR4, UR18, 0x3 ;  /* 0x0000001204047291 */ /* 0x000fe2000f8e18ff */
[----:B-1----:R-:W-:-:S04]  /*4270*/  LOP3.LUT R3, R8, UR5, RZ, 0x3c, !PT ;  /* 0x0000000508037c12 */ /* 0x002fc8000f8e3cff */
[----:B------:R-:W-:-:S04]  /*4280*/  SHF.L.U32 R3, R3, 0x1f, RZ ;  /* 0x0000001f03037819 */ /* 0x000fc800000006ff */
[----:B------:R-:W1:Y:S02]  /*4290*/  SYNCS.PHASECHK.TRANS64.TRYWAIT P0, [UR4], R3 ;  /* 0x00000003ff0075a7 */ /* 0x000e640008001104 */
[----:B-1----:R-:W-:Y:S05]  /*42a0*/  @!P0 BRA `(.L_x_68) ;  /* 0x0000004c00708947 */ /* 0x002fea0003800000 */
.L_x_166:
[----:B------:R-:W-:Y:S01]  /*42b0*/  NOP ;  /* 0x0000000000007918 */ /* 0x000fe20000000000 */
[----:B-1----:R-:W1:Y:S01]  /*42c0*/  LDS R0, [UR6+0x14] ;  /* 0x00001406ff007984 */ /* 0x002e620008000800 */
[----:B------:R-:W-:Y:S01]  /*42d0*/  LOP3.LUT R2, R9, 0xffff, RZ, 0xc0, !PT ;  /* 0x0000ffff09027812 */ /* 0x000fe200078ec0ff */
[----:B------:R-:W-:Y:S02]  /*42e0*/  IMAD.MOV.U32 R3, RZ, RZ, 0xffff ;  /* 0x0000ffffff037424 */ /* 0x000fe400078e00ff */
[----:B------:R-:W-:Y:S01]  /*42f0*/  IMAD.MOV.U32 R5, RZ, RZ, 0x1 ;  /* 0x00000001ff057424 */ /* 0x000fe200078e00ff */
[----:B------:R-:W-:-:S04]  /*4300*/  SHF.R.U32.HI R2, RZ, 0x5, R2 ;  /* 0x00000005ff027819 */ /* 0x000fc80000011602 */
[-C--:B------:R-:W-:Y:S02]  /*4310*/  SHF.L.U32 R3, R3, R2.reuse, RZ ;  /* 0x0000000203037219 */ /* 0x080fe400000006ff */
[----:B------:R-:W-:Y:S02]  /*4320*/  SHF.L.U32 R5, R5, R2, RZ ;  /* 0x0000000205057219 */ /* 0x000fe400000006ff */
[----:B-1----:R-:W-:-:S04]  /*4330*/  LOP3.LUT R0, R0, R3, RZ, 0xc0, !PT ;  /* 0x0000000300007212 */ /* 0x002fc800078ec0ff */
[----:B------:R-:W-:-:S13]  /*4340*/  ISETP.NE.AND P0, PT, R0, R3, PT ;  /* 0x000000030000720c */ /* 0x000fda0003f05270 */
[----:B------:R-:W-:Y:S05]  /*4350*/  @P0 BRA `(.L_x_69) ;  /* 0x00000000005c0947 */ /* 0x000fea0003800000 */
[----:B------:R-:W1:Y:S02]  /*4360*/  LDS R0, [UR6+0x18] ;  /* 0x00001806ff007984 */ /* 0x000e640008000800 */
[----:B-1----:R-:W-:-:S04]  /*4370*/  LOP3.LUT R0, R0, R5, RZ, 0xc0, !PT ;  /* 0x0000000500007212 */ /* 0x002fc800078ec0ff */
[----:B------:R-:W-:-:S13]  /*4380*/  ISETP.NE.AND P0, PT, R0, R5, PT ;  /* 0x000000050000720c */ /* 0x000fda0003f05270 */
[----:B------:R-:W-:Y:S05]  /*4390*/  @P0 BRA `(.L_x_70) ;  /* 0x0000000000400947 */ /* 0x000fea0003800000 */
[----:B------:R-:W-:Y:S01]  /*43a0*/  R2UR UR4, R3 ;  /* 0x00000000030472ca */ /* 0x000fe200000e0000 */
[----:B------:R-:W1:Y:S01]  /*43b0*/  S2R R2, SR_LANEID ;  /* 0x0000000000027919 */ /* 0x000e620000000000 */
[----:B------:R-:W-:-:S04]  /*43c0*/  LOP3.LUT R5, RZ, R5, RZ, 0x33, !PT ;  /* 0x00000005ff057212 */ /* 0x000fc800078e33ff */
[----:B------:R-:W2:Y:S07]  /*43d0*/  REDUX UR7, R5 ;  /* 0x00000000050773c4 */ /* 0x000eae0000000000 */
[----:B------:R-:W-:-:S03]  /*43e0*/  ULOP3.LUT UR5, URZ, UR4, URZ, 0x33, !UPT ;  /* 0x00000004ff057292 */ /* 0x000fc6000f8e33ff */
[----:B------:R-:W-:Y:S02]  /*43f0*/  VOTEU.ANY UR4, UPT, PT ;  /* 0x0000000000047886 */ /* 0x000fe400038e0100 */
[----:B------:R-:W-:Y:S01]  /*4400*/  UFLO.U32 UR4, UR4 ;  /* 0x00000004000472bd */ /* 0x000fe200080e0000 */
[----:B------:R-:W-:-:S04]  /*4410*/  IMAD.U32 R0, RZ, RZ, UR5 ;  /* 0x00000005ff007e24 */ /* 0x000fc8000f8e00ff */
[----:B------:R-:W3:Y:S02]  /*4420*/  REDUX UR8, R0 ;  /* 0x00000000000873c4 */ /* 0x000ee40000000000 */
[----:B------:R1:W-:Y:S02]  /*4430*/  UTCATOMSWS.AND URZ, UR5 ;  /* 0x0000000500ff79e3 */ /* 0x0003e40008000000 */
[----:B-1----:R-:W-:Y:S01]  /*4440*/  ISETP.EQ.U32.AND P0, PT, R2, UR4, PT ;  /* 0x0000000402007c0c */ /* 0x002fe2000bf02070 */
[----:B--2---:R-:W-:Y:S02]  /*4450*/  IMAD.U32 R2, RZ, RZ, UR7 ;  /* 0x00000007ff027e24 */ /* 0x004fe4000f8e00ff */
[----:B---3--:R-:W-:-:S10]  /*4460*/  IMAD.U32 R3, RZ, RZ, UR8 ;  /* 0x00000008ff037e24 */ /* 0x008fd4000f8e00ff */
[----:B------:R1:W-:Y:S04]  /*4470*/  @P0 ATOMS.AND RZ, [UR6+0x14], R3 ;  /* 0x00001403ffff098c */ /* 0x0003e8000a800006 */
[----:B------:R1:W-:Y:S01]  /*4480*/  @P0 ATOMS.AND RZ, [UR6+0x18], R2 ;  /* 0x00001802ffff098c */ /* 0x0003e2000a800006 */
[----:B------:R-:W-:Y:S05]  /*4490*/  BRA `(.L_x_71) ;  /* 0x0000000000147947 */ /* 0x000fea0003800000 */
.L_x_70:
[----:B------:R-:W-:Y:S02]  /*44a0*/  MOV R2, 0x44c0 ;  /* 0x000044c000027802 */ /* 0x000fe40000000f00 */
[----:B----45:R-:W-:Y:S05]  /*44b0*/  CALL.REL.NOINC `($__internal_0_$__cuda_sm10x_tcgen05_guardrail_trap_col_being_dealloced_not_returned_by_alloc) ;  /* 0x0000004c00e47944 */ /* 0x030fea0003c00000 */
[----:B------:R-:W-:Y:S05]  /*44c0*/  BRA `(.L_x_71) ;  /* 0x0000000000087947 */ /* 0x000fea0003800000 */
.L_x_69:
[----:B------:R-:W-:Y:S02]  /*44d0*/  MOV R2, 0x44f0 ;  /* 0x000044f000027802 */ /* 0x000fe40000000f00 */
[----:B----45:R-:W-:Y:S05]  /*44e0*/  CALL.REL.NOINC `($__internal_2_$__cuda_sm10x_tcgen05_guardrail_trap_unallocated_columns_being_dealloced) ;  /* 0x0000004c00f07944 */ /* 0x030fea0003c00000 */
.L_x_71:
[----:B------:R-:W-:Y:S01]  /*44f0*/  NOP ;  /* 0x0000000000007918 */ /* 0x000fe20000000000 */
[----:B------:R-:W-:Y:S05]  /*4500*/  EXIT ;  /* 0x000000000000794d */ /* 0x000fea0003800000 */
.L_x_55:
[----:B------:R-:W-:-:S09]  /*4510*/  UISETP.NE.OR UP0, UPT, UR15, 0x3, !UP2 ;  /* 0x000000030f00788c */ /* 0x000fd2000d705670 */
[----:B------:R-:W-:Y:S05]  /*4520*/  BRA.U UP0, `(.L_x_72) ;  /* 0x0000001100747547 */ /* 0x000fea000b800000 */
[----:B------:R-:W2:Y:S01]  /*4530*/  LDC.64 R2, c[0x0][0x988] ;  /* 0x00026200ff027b82 */ /* 0x000ea20000000a00 */
[----:B------:R-:W3:Y:S01]  /*4540*/  LDCU UR27, c[0x0][0x370] ;  /* 0x00006e00ff1b77ac */ /* 0x000ee20008000800 */
[----:B------:R-:W-:Y:S01]  /*4550*/  R2UR UR45, R84 ;  /* 0x00000000542d72ca */ /* 0x000fe200000e0000 */
[----:B------:R-:W-:Y:S01]  /*4560*/  IMAD.MOV.U32 R11, RZ, RZ, 0x1 ;  /* 0x00000001ff0b7424 */ /* 0x000fe200078e00ff */
[----:B------:R-:W-:Y:S01]  /*4570*/  R2UR UR44, R85 ;  /* 0x00000000552c72ca */ /* 0x000fe200000e0000 */
[----:B------:R-:W4:Y:S01]  /*4580*/  LDCU.128 UR28, c[0x0][0xc10] ;  /* 0x00018200ff1c77ac */ /* 0x000f220008000c00 */
[----:B------:R-:W-:Y:S02]  /*4590*/  IMAD.MOV.U32 R10, RZ, RZ, RZ ;  /* 0x000000ffff0a7224 */ /* 0x000fe400078e00ff */
[----:B------:R-:W1:Y:S01]  /*45a0*/  S2UR UR6, SR_CgaCtaId ;  /* 0x00000000000679c3 */ /* 0x000e620000008800 */
[----:B------:R-:W4:Y:S01]  /*45b0*/  LDCU UR26, c[0x0][0x374] ;  /* 0x00006e80ff1a77ac */ /* 0x000f220008000800 */
[----:B------:R-:W-:Y:S01]  /*45c0*/  IMAD.MOV.U32 R9, RZ, RZ, 0x2000 ;  /* 0x00002000ff097424 */ /* 0x000fe200078e00ff */
[----:B------:R-:W3:Y:S05]  /*45d0*/  LDCU.128 UR32, c[0x0][0xa80] ;  /* 0x00015000ff2077ac */ /* 0x000eea0008000c00 */
[----:B------:R-:W3:Y:S01]  /*45e0*/  LDC.64 R12, c[0x0][0x348] ;  /* 0x0000d200ff0c7b82 */ /* 0x000ee20000000a00 */
[----:B------:R-:W3:Y:S01]  /*45f0*/  LDCU UR17, c[0x0][0xc0c] ;  /* 0x00018180ff1177ac */ /* 0x000ee20008000800 */
[----:B------:R-:W3:Y:S01]  /*4600*/  LDCU UR47, c[0x0][0xc20] ;  /* 0x00018400ff2f77ac */ /* 0x000ee20008000800 */
[----:B--2---:R-:W-:Y:S01]  /*4610*/  ISETP.NE.U32.AND P0, PT, R2, RZ, PT ;  /* 0x000000ff0200720c */ /* 0x004fe20003f05070 */
[----:B------:R-:W2:Y:S03]  /*4620*/  LDCU UR4, c[0x0][0xc30] ;  /* 0x00018600ff0477ac */ /* 0x000ea60008000800 */
[----:B------:R-:W-:Y:S01]  /*4630*/  ISETP.NE.AND.EX P0, PT, R3, RZ, PT, P0 ;  /* 0x000000ff0300720c */ /* 0x000fe20003f05300 */
[----:B------:R-:W2:Y:S01]  /*4640*/  LDCU.128 UR40, c[0x0][0xa90] ;  /* 0x00015200ff2877ac */ /* 0x000ea20008000c00 */
[----:B------:R-:W2:Y:S01]  /*4650*/  LDC.64 R2, c[0x0][0x990] ;  /* 0x00026400ff027b82 */ /* 0x000ea20000000a00 */
[----:B------:R-:W-:Y:S01]  /*4660*/  UMOV UR24, 0x400 ;  /* 0x0000040000187882 */ /* 0x000fe20000000000 */
[----:B----4-:R-:W-:-:S02]  /*4670*/  UIMAD.WIDE.U32 UR8, UR26, UR31, URZ ;  /* 0x0000001f1a0872a5 */ /* 0x010fc4000f8e00ff */
[----:B-1----:R-:W-:Y:S02]  /*4680*/  ULEA UR24, UR6, UR24, 0x18 ;  /* 0x0000001806187291 */ /* 0x002fe4000f8ec0ff */
[----:B---3--:R-:W-:Y:S02]  /*4690*/  UIMAD.WIDE.U32 UR6, UR27, UR28, URZ ;  /* 0x0000001c1b0672a5 */ /* 0x008fe4000f8e00ff */
[----:B------:R-:W-:Y:S02]  /*46a0*/  UISETP.NE.AND UP5, UPT, UR32, 0x1, UPT ;  /* 0x000000012000788c */ /* 0x000fe4000bfa5270 */
[----:B------:R-:W-:Y:S02]  /*46b0*/  UIADD3 UR36, UPT, UPT, UR24, 0x148, URZ ;  /* 0x0000014818247890 */ /* 0x000fe4000fffe0ff */
[----:B------:R-:W-:Y:S01]  /*46c0*/  UISETP.GE.AND UP0, UPT, UR39, 0x1, UPT ;  /* 0x000000012700788c */ /* 0x000fe2000bf06270 */
[----:B------:R-:W-:Y:S01]  /*46d0*/  UMOV UR38, UR7 ;  /* 0x0000000700267c82 */ /* 0x000fe20008000000 */
[----:B------:R-:W-:Y:S01]  /*46e0*/  UMOV UR37, UR9 ;  /* 0x0000000900257c82 */ /* 0x000fe20008000000 */
[----:B------:R-:W-:-:S02]  /*46f0*/  UISETP.NE.AND UP1, UPT, UR17, 0x1, UPT ;  /* 0x000000011100788c */ /* 0x000fc4000bf25270 */
[----:B------:R-:W-:Y:S01]  /*4700*/  UISETP.NE.AND UP0, UPT, UR30, 0x1, UPT ;  /* 0x000000011e00788c */ /* 0x000fe2000bf05270 */
[----:B------:R-:W-:Y:S01]  /*4710*/  UMOV UR23, URZ ;  /* 0x000000ff00177c82 */ /* 0x000fe20008000000 */
[----:B------:R-:W1:Y:S01]  /*4720*/  LDCU UR48, c[0x0][0xaa0] ;  /* 0x00015400ff3077ac */ /* 0x000e620008000800 */
[----:B------:R-:W-:Y:S02]  /*4730*/  UPLOP3.LUT UP4, UPT, UPT, UPT, UPT, 0x40, 0x4 ;  /* 0x000000000004789c */ /* 0x000fe40003f8e870 */
[----:B------:R-:W-:Y:S01]  /*4740*/  UISETP.NE.AND UP6, UPT, UR39, 0x1, UPT ;  /* 0x000000012700788c */ /* 0x000fe2000bfc5270 */
[----:B------:R-:W3:Y:S01]  /*4750*/  LDCU.64 UR18, c[0x0][0xc28] ;  /* 0x00018500ff1277ac */ /* 0x000ee20008000a00 */
[----:B--2---:R-:W-:Y:S02]  /*4760*/  UISETP.NE.AND UP2, UPT, UR4, 0x1, UPT ;  /* 0x000000010400788c */ /* 0x004fe4000bf45270 */
[----:B------:R-:W-:Y:S02]  /*4770*/  UPRMT UR36, URZ, 0x654, UR36 ;  /* 0x00000654ff247896 */ /* 0x000fe40008000024 */
[----:B------:R-:W-:-:S02]  /*4780*/  USHF.R.U32.HI UR38, URZ, UR29, UR38 ;  /* 0x0000001dff267299 */ /* 0x000fc40008011626 */
[----:B------:R-:W-:Y:S02]  /*4790*/  USHF.R.U32.HI UR37, URZ, UR47, UR37 ;  /* 0x0000002fff257299 */ /* 0x000fe40008011625 */
[----:B------:R-:W-:Y:S02]  /*47a0*/  UISETP.NE.AND UP1, UPT, UR35, 0x1, UPT ;  /* 0x000000012300788c */ /* 0x000fe4000bf25270 */
[----:B------:R-:W-:Y:S01]  /*47b0*/  UISETP.NE.AND UP0, UPT, UR42, 0x1, UPT ;  /* 0x000000012a00788c */ /* 0x000fe2000bf05270 */
[----:B------:R-:W-:-:S10]  /*47c0*/  VOTEU.ANY UP5, P0 ;  /* 0x0000000000ff7886 */ /* 0x000fd400000a0100 */
.L_x_81:
[----:B------:R-:W-:Y:S04]  /*47d0*/  SHF.L.U32 R5, R10, 0x1f, RZ ;  /* 0x0000001f0a057819 */ /* 0x000fe800000006ff */
[----:B--2---:R-:W2:Y:S02]  /*47e0*/  SYNCS.PHASECHK.TRANS64.TRYWAIT P0, [UR24+0x140], R5 ;  /* 0x00014005ff0075a7 */ /* 0x004ea40008001118 */
[----:B--2---:R-:W-:Y:S05]  /*47f0*/  @!P0 BRA `(.L_x_73) ;  /* 0x0000004800348947 */ /* 0x004fea0003800000 */
.L_x_168:
[----:B--2---:R-:W2:Y:S01]  /*4800*/  LDS.128 R4, [UR24+0x180] ;  /* 0x00018018ff047984 */ /* 0x004ea20008000c00 */
[----:B------:R-:W-:Y:S01]  /*4810*/  UISETP.GE.AND UP0, UPT, UR39, 0x1, UPT ;  /* 0x000000012700788c */ /* 0x000fe2000bf06270 */
[----:B------:R-:W-:Y:S01]  /*4820*/  @!PT LDS RZ, [RZ] ;  /* 0x00000000fffff984 */ /* 0x000fe20000000800 */
[----:B------:R-:W-:Y:S01]  /*4830*/  @!PT LDS RZ, [RZ] ;  /* 0x00000000fffff984 */ /* 0x000fe20000000800 */
[----:B------:R-:W-:Y:S01]  /*4840*/  @!PT LDS RZ, [RZ] ;  /* 0x00000000fffff984 */ /* 0x000fe20000000800 */
[----:B------:R-:W-:Y:S01]  /*4850*/  @!PT LDS RZ, [RZ] ;  /* 0x00000000fffff984 */ /* 0x000fe20000000800 */
[----:B------:R4:W-:Y:S06]  /*4860*/  MEMBAR.ALL.CTA ;  /* 0x0000000000007992 */ /* 0x0009ec0000008000 */
[----:B----4-:R-:W4:Y:S02]  /*4870*/  FENCE.VIEW.ASYNC.S ;  /* 0x00000000000073c6 */ /* 0x010f240000000000 */
[----:B----4-:R-:W-:Y:S01]  /*4880*/  SYNCS.ARRIVE.TRANS64.RED.A1T0 RZ, [UR36], RZ ;  /* 0x000000ffffff79a7 */ /* 0x010fe20008100424 */
[----:B--2---:R-:W-:Y:S11]  /*4890*/  LOP3.LUT P0, RZ, R6, 0x1, RZ, 0xc0, !PT ;  /* 0x0000000106ff7812 */ /* 0x004ff6000780c0ff */
[----:B------:R-:W-:Y:S02]  /*48a0*/  @!UPT UIADD3 URZ, UPT, UPT, URZ, URZ, URZ ;  /* 0x000000fffffff290 */ /* 0x000fe4000fffe0ff */
[----:B------:R-:W-:Y:S01]  /*48b0*/  VOTEU.ANY UP1, P0 ;  /* 0x0000000000ff7886 */ /* 0x000fe20000020100 */
[----:B------:R-:W-:Y:S11]  /*48c0*/  PLOP3.LUT P0, PT, PT, PT, UP1, 0x80, 0x8 ;  /* 0x000000000008781c */ /* 0x000ff60003f0f018 */
[----:B------:R-:W-:Y:S02]  /*48d0*/  @!UPT UIADD3 URZ, UPT, UPT, URZ, URZ, URZ ;  /* 0x000000fffffff290 */ /* 0x000fe4000fffe0ff */
[----:B------:R-:W-:Y:S02]  /*48e0*/  @P0 MOV R8, R4 ;  /* 0x0000000400080202 */ /* 0x000fe40000000f00 */
[----:B------:R-:W-:Y:S02]  /*48f0*/  @P0 LOP3.LUT R0, R5, 0xffff, RZ, 0xc0, !PT ;  /* 0x0000ffff05000812 */ /* 0x000fe400078ec0ff */
[----:B------:R-:W-:Y:S02]  /*4900*/  @P0 R2UR UR5, R8 ;  /* 0x00000000080502ca */ /* 0x000fe400000e0000 */
[----:B------:R-:W-:Y:S11]  /*4910*/  @P0 R2UR UR4, R0 ;  /* 0x00000000000402ca */ /* 0x000ff600000e0000 */
[----:B------:R-:W-:Y:S02]  /*4920*/  @UP1 UMOV UR16, UR5 ;  /* 0x0000000500101c82 */ /* 0x000fe40008000000 */
[----:B------:R-:W-:Y:S01]  /*4930*/  @UP1 UMOV UR15, UR4 ;  /* 0x00000004000f1c82 */ /* 0x000fe20008000000 */
[----:B------:R-:W-:Y:S05]  /*4940*/  BRA.U !UP0, `(.L_x_74) ;  /* 0x0000000108b47547 */ /* 0x000fea000b800000 */
[----:B------:R-:W-:Y:S02]  /*4950*/  UIMAD.WIDE.U32 UR8, UR15, UR31, URZ ;  /* 0x0000001f0f0872a5 */ /* 0x000fe4000f8e00ff */
[----:B------:R-:W-:Y:S02]  /*4960*/  UP2UR UR14, UPR, URZ, 0x2 ;  /* 0x00000002ff0e7883 */ /* 0x000fe40008000000 */
[----:B------:R-:W-:Y:S02]  /*4970*/  UISETP.NE.AND UP1, UPT, UR30, 0x1, UPT ;  /* 0x000000011e00788c */ /* 0x000fe4000bf25270 */
[----:B------:R-:W-:Y:S02]  /*4980*/  UIMAD.WIDE.U32 UR10, UR16, UR28, URZ ;  /* 0x0000001c100a72a5 */ /* 0x000fe4000f8e00ff */
[----:B------:R-:W-:Y:S02]  /*4990*/  USEL UR4, UR26, UR37, !UP1 ;  /* 0x000000251a047287 */ /* 0x000fe4000c800000 */
[----:B------:R-:W-:Y:S02]  /*49a0*/  UISETP.NE.AND UP0, UPT, UR17, 0x1, UPT ;  /* 0x000000011100788c */ /* 0x000fe4000bf05270 */
[----:B---3--:R-:W-:Y:S02]  /*49b0*/  UIMAD.WIDE.U32 UR12, UR4, UR18, URZ ;  /* 0x00000012040c72a5 */ /* 0x008fe4000f8e00ff */
[----:B------:R-:W-:Y:S01]  /*49c0*/  USEL UR7, UR27, UR38, !UP0 ;  /* 0x000000261b077287 */ /* 0x000fe2000c000000 */
[----:B------:R-:W-:Y:S02]  /*49d0*/  UMOV UR5, UR9 ;  /* 0x0000000900057c82 */ /* 0x000fe40008000000 */
[----:B------:R-:W-:Y:S02]  /*49e0*/  USHF.R.U32.HI UR6, URZ, UR47, UR5 ;  /* 0x0000002fff067299 */ /* 0x000fe40008011605 */
[----:B------:R-:W-:Y:S02]  /*49f0*/  UIMAD.WIDE.U32 UR20, UR7, UR18, URZ ;  /* 0x00000012071472a5 */ /* 0x000fe4000f8e00ff */
[----:B------:R-:W-:Y:S02]  /*4a00*/  USEL UR6, UR15, UR6, !UP1 ;  /* 0x000000060f067287 */ /* 0x000fe4000c800000 */
[----:B------:R-:W-:Y:S01]  /*4a10*/  UISETP.NE.AND UP1, UPT, UR14, URZ, UPT ;  /* 0x000000ff0e00728c */ /* 0x000fe2000bf25270 */
[----:B------:R-:W-:Y:S01]  /*4a20*/  UMOV UR5, UR11 ;  /* 0x0000000b00057c82 */ /* 0x000fe20008000000 */
[----:B------:R-:W-:Y:S02]  /*4a30*/  UIMAD.WIDE.U32 UR10, UR6, UR18, URZ ;  /* 0x00000012060a72a5 */ /* 0x000fe4000f8e00ff */
[----:B------:R-:W-:Y:S03]  /*4a40*/  USHF.R.U32.HI UR8, URZ, UR29, UR5 ;  /* 0x0000001dff087299 */ /* 0x000fe60008011605 */
[----:B------:R-:W-:Y:S02]  /*4a50*/  UMOV UR5, UR13 ;  /* 0x0000000d00057c82 */ /* 0x000fe40008000000 */
[----:B------:R-:W-:Y:S03]  /*4a60*/  @UP6 USHF.R.U32.HI UR4, URZ, UR19, UR5 ;  /* 0x00000013ff046299 */ /* 0x000fe60008011605 */
[----:B------:R-:W-:Y:S01]  /*4a70*/  UMOV UR5, UR21 ;  /* 0x0000001500057c82 */ /* 0x000fe20008000000 */
[----:B------:R-:W-:Y:S02]  /*4a80*/  UIMAD UR4, UR39, UR4, URZ ;  /* 0x00000004270472a4 */ /* 0x000fe4000f8e02ff */
[----:B------:R-:W-:Y:S02]  /*4a90*/  @UP6 USHF.R.U32.HI UR7, URZ, UR19, UR5 ;  /* 0x00000013ff076299 */ /* 0x000fe40008011605 */
[----:B------:R-:W-:Y:S02]  /*4aa0*/  USEL UR5, UR16, UR8, !UP0 ;  /* 0x0000000810057287 */ /* 0x000fe4000c000000 */
[----:B------:R-:W-:Y:S02]  /*4ab0*/  UIMAD UR8, UR39, UR7, URZ ;  /* 0x00000007270872a4 */ /* 0x000fe4000f8e02ff */
[----:B------:R-:W-:Y:S03]  /*4ac0*/  UISETP.GE.AND UP0, UPT, UR6, UR4, UPT ;  /* 0x000000040600728c */ /* 0x000fe6000bf06270 */
[----:B------:R-:W-:Y:S01]  /*4ad0*/  UMOV UR4, UR11 ;  /* 0x0000000b00047c82 */ /* 0x000fe20008000000 */
[----:B------:R-:W-:Y:S02]  /*4ae0*/  UISETP.GE.OR UP0, UPT, UR5, UR8, UP0 ;  /* 0x000000080500728c */ /* 0x000fe40008706670 */
[----:B------:R-:W-:Y:S02]  /*4af0*/  USHF.R.U32.HI UR4, URZ, UR19, UR4 ;  /* 0x00000013ff047299 */ /* 0x000fe40008011604 */
[----:B------:R-:W-:Y:S02]  /*4b00*/  UIMAD.WIDE.U32 UR8, UR5, UR18, URZ ;  /* 0x00000012050872a5 */ /* 0x000fe4000f8e00ff */
[----:B------:R-:W-:Y:S04]  /*4b10*/  USEL UR10, UR6, UR4, !UP6 ;  /* 0x00000004060a7287 */ /* 0x000fe8000f000000 */
[----:B------:R-:W-:Y:S01]  /*4b20*/  UIADD3 UR11, UPT, UPT, -UR10, URZ, URZ ;  /* 0x000000ff0a0b7290 */ /* 0x000fe2000fffe1ff */
[----:B------:R-:W-:Y:S02]  /*4b30*/  @!UP0 UMOV UR4, UR9 ;  /* 0x0000000900048c82 */ /* 0x000fe40008000000 */
[----:B------:R-:W-:Y:S02]  /*4b40*/  @!UP0 USHF.R.U32.HI UR4, URZ, UR19, UR4 ;  /* 0x00000013ff048299 */ /* 0x000fe40008011604 */
[----:B------:R-:W-:Y:S02]  /*4b50*/  UIMAD UR8, UR39, UR11, UR6 ;  /* 0x0000000b270872a4 */ /* 0x000fe4000f8e0206 */
[----:B------:R-:W-:Y:S04]  /*4b60*/  @!UP0 USEL UR4, UR5, UR4, !UP6 ;  /* 0x0000000405048287 */ /* 0x000fe8000f000000 */
[----:B------:R-:W-:Y:S02]  /*4b70*/  @!UP0 UIMAD UR8, UR7, UR8, UR4 ;  /* 0x00000008070882a4 */ /* 0x000fe4000f8e0204 */
[----:B------:R-:W-:Y:S02]  /*4b80*/  @!UP0 UIADD3 UR9, UPT, UPT, UR10, -UR4, URZ ;  /* 0x800000040a098290 */ /* 0x000fe4000fffe0ff */
[----:B------:R-:W-:Y:S02]  /*4b90*/  UIADD3 UR4, UPT, UPT, -UR5, URZ, URZ ;  /* 0x000000ff05047290 */ /* 0x000fe4000fffe1ff */
[----:B------:R-:W-:Y:S02]  /*4ba0*/  UIADD3 UR7, UPT, UPT, -UR6, URZ, URZ ;  /* 0x000000ff06077290 */ /* 0x000fe4000fffe1ff */
[----:B------:R-:W-:Y:S02]  /*4bb0*/  @!UP0 UIMAD UR6, UR9, UR39, UR5 ;  /* 0x00000027090682a4 */ /* 0x000fe4000f8e0205 */
[----:B------:R-:W-:Y:S02]  /*4bc0*/  UIMAD UR16, UR17, UR4, UR16 ;  /* 0x00000004111072a4 */ /* 0x000fe4000f8e0210 */
[----:B------:R-:W-:Y:S01]  /*4bd0*/  UIMAD UR15, UR30, UR7, UR15 ;  /* 0x000000071e0f72a4 */ /* 0x000fe2000f8e020f */
[----:B------:R-:W-:Y:S02]  /*4be0*/  @!UP0 UMOV UR5, UR8 ;  /* 0x0000000800058c82 */ /* 0x000fe40008000000 */
[----:B------:R-:W-:Y:S02]  /*4bf0*/  UIMAD UR16, UR5, UR17, UR16 ;  /* 0x00000011051072a4 */ /* 0x000fe4000f8e0210 */
[----:B------:R-:W-:Y:S11]  /*4c00*/  UIMAD UR15, UR6, UR30, UR15 ;  /* 0x0000001e060f72a4 */ /* 0x000ff6000f8e020f */
[----:B------:R-:W-:Y:S01]  /*4c10*/  @!UPT UIADD3 URZ, UPT, UPT, URZ, URZ, URZ ;  /* 0x000000fffffff290 */ /* 0x000fe2000fffe0ff */
.L_x_74:
[----:B------:R-:W2:Y:S01]  /*4c20*/  @!UP2 LDCU.128 UR8, c[0x0][0xc10] ;  /* 0x00018200ff08a7ac */ /* 0x000ea20008000c00 */
[C---:B------:R-:W-:Y:S02]  /*4c30*/  ISETP.NE.U32.AND P2, PT, R2.reuse, RZ, PT ;  /* 0x000000ff0200720c */ /* 0x040fe40003f45070 */
[----:B------:R-:W-:Y:S02]  /*4c40*/  ISETP.NE.U32.AND P1, PT, R2, RZ, PT ;  /* 0x000000ff0200720c */ /* 0x000fe40003f25070 */
[C---:B------:R-:W-:Y:S02]  /*4c50*/  ISETP.NE.AND.EX P2, PT, R3.reuse, RZ, PT, P2 ;  /* 0x000000ff0300720c */ /* 0x040fe40003f45320 */
[----:B------:R-:W-:Y:S01]  /*4c60*/  ISETP.NE.AND.EX P1, PT, R3, RZ, PT, P1 ;  /* 0x000000ff0300720c */ /* 0x000fe20003f25310 */
[----:B------:R-:W4:Y:S01]  /*4c70*/  @!UP2 LDCU UR5, c[0x0][0xc0c] ;  /* 0x00018180ff05a7ac */ /* 0x000f220008000800 */
[----:B------:R-:W-:Y:S02]  /*4c80*/  USHF.L.U32 UR25, UR22, 0x6, URZ ;  /* 0x0000000616197899 */ /* 0x000fe400080006ff */
[----:B--2---:R-:W-:Y:S07]  /*4c90*/  UIMAD.WIDE.U32 UR6, UR16, UR8, URZ ;  /* 0x00000008100672a5 */ /* 0x004fee000f8e00ff */
[----:B------:R-:W-:Y:S01]  /*4ca0*/  @!UP2 UMOV UR4, UR7 ;  /* 0x000000070004ac82 */ /* 0x000fe20008000000 */
[----:B----4-:R-:W-:Y:S02]  /*4cb0*/  @!UP2 UISETP.NE.AND UP0, UPT, UR5, 0x1, UPT ;  /* 0x000000010500a88c */ /* 0x010fe4000bf05270 */
[----:B------:R-:W-:Y:S02]  /*4cc0*/  @!UP2 USHF.R.U32.HI UR4, URZ, UR9, UR4 ;  /* 0x00000009ff04a299 */ /* 0x000fe40008011604 */
[----:B------:R-:W-:Y:S02]  /*4cd0*/  UIMAD.WIDE.U32 UR6, UR15, UR11, URZ ;  /* 0x0000000b0f0672a5 */ /* 0x000fe4000f8e00ff */
[----:B------:R-:W-:Y:S02]  /*4ce0*/  @!UP2 USEL UR8, UR16, UR4, !UP0 ;  /* 0x000000041008a287 */ /* 0x000fe4000c000000 */
[----:B------:R-:W-:Y:S03]  /*4cf0*/  @!UP2 UISETP.NE.AND UP0, UPT, UR10, 0x1, UPT ;  /* 0x000000010a00a88c */ /* 0x000fe6000bf05270 */
[----:B------:R-:W-:Y:S02]  /*4d00*/  @!UP2 UMOV UR6, UR7 ;  /* 0x000000070006ac82 */ /* 0x000fe40008000000 */
[----:B------:R-:W2:Y:S02]  /*4d10*/  @!UP2 LDCU UR4, c[0x0][0xc20] ;  /* 0x00018400ff04a7ac */ /* 0x000ea40008000800 */
[----:B--2---:R-:W-:Y:S04]  /*4d20*/  @!UP2 USHF.R.U32.HI UR6, URZ, UR4, UR6 ;  /* 0x00000004ff06a299 */ /* 0x004fe80008011606 */
[----:B------:R-:W-:Y:S04]  /*4d30*/  @!UP2 USEL UR6, UR15, UR6, !UP0 ;  /* 0x000000060f06a287 */ /* 0x000fe8000c000000 */
[----:B------:R-:W-:Y:S02]  /*4d40*/  @!UP2 UIADD3 UR4, UPT, UPT, -UR8, UR6, URZ ;  /* 0x000000060804a290 */ /* 0x000fe4000fffe1ff */
[----:B------:R-:W-:Y:S02]  /*4d50*/  @!UP2 UIADD3 UR6, UPT, UPT, UR8, -UR6, URZ ;  /* 0x800000060806a290 */ /* 0x000fe4000fffe0ff */
[----:B------:R-:W-:Y:S02]  /*4d60*/  @!UP2 UIMAD UR16, UR4, UR5, UR16 ;  /* 0x000000050410a2a4 */ /* 0x000fe4000f8e0210 */
[----:B------:R-:W-:Y:S01]  /*4d70*/  @!UP2 UIMAD UR15, UR6, UR10, UR15 ;  /* 0x0000000a060fa2a4 */ /* 0x000fe2000f8e020f */
[----:B------:R-:W-:Y:S11]  /*4d80*/  BRA.U UP4, `(.L_x_75) ;  /* 0x0000000104107547 */ /* 0x000ff6000b800000 */
[----:B------:R-:W-:Y:S04]  /*4d90*/  MOV R0, UR46 ;  /* 0x0000002e00007c02 */ /* 0x000fe80008000f00 */
[----:B------:R-:W-:Y:S04]  /*4da0*/  SHF.L.U32 R15, R0, 0x1f, RZ ;  /* 0x0000001f000f7819 */ /* 0x000fe800000006ff */
[----:B------:R-:W2:Y:S02]  /*4db0*/  SYNCS.PHASECHK.TRANS64.TRYWAIT P3, [UR24+0x138], R15 ;  /* 0x0001380fff0075a7 */ /* 0x000ea40008061118 */
[----:B--2---:R-:W-:Y:S05]  /*4dc0*/  @!P3 BRA `(.L_x_76) ;  /* 0x0000004000d8b947 */ /* 0x004fea0003800000 */
.L_x_75:
[----:B------:R-:W-:Y:S05]  /*4dd0*/  @!P2 BRA `(.L_x_77) ;  /* 0x000000000030a947 */ /* 0x000fea0003800000 */
[----:B------:R-:W-:Y:S01]  /*4de0*/  UPLOP3.LUT UP3, UPT, UPT, UPT, UP5, 0x80, 0x8 ;  /* 0x000000000008789c */ /* 0x000fe20003f6f050 */
[----:B------:R-:W-:Y:S01]  /*4df0*/  HFMA2 R90, -RZ, RZ, 0, 5.9604644775390625e-08 ;  /* 0x00000001ff5a7431 */ /* 0x000fe200000001ff */
[----:B------:R-:W4:Y:S04]  /*4e00*/  LDCU.64 UR4, c[0x0][0x358] ;  /* 0x00006b00ff0477ac */ /* 0x000f280008000a00 */
[----:B------:R-:W-:Y:S11]  /*4e10*/  PLOP3.LUT P2, PT, PT, PT, UP3, 0x80, 0x8 ;  /* 0x000000000008781c */ /* 0x000ff60003f4f038 */
[----:B------:R-:W-:Y:S02]  /*4e20*/  @!UPT UIADD3 URZ, UPT, UPT, URZ, URZ, URZ ;  /* 0x000000fffffff290 */ /* 0x000fe4000fffe0ff */
[----:B--2---:R-:W2:Y:S01]  /*4e30*/  @P2 LDC.64 R14, c[0x0][0x988] ;  /* 0x00026200ff0e2b82 */ /* 0x004ea20000000a00 */
[----:B------:R-:W-:Y:S04]  /*4e40*/  @P2 IMAD R0, R17, R2, RZ ;  /* 0x0000000211002224 */ /* 0x000fe800078e02ff */
[----:B--2---:R-:W-:Y:S01]  /*4e50*/  @P2 IMAD.WIDE R14, R0, 0x4, R14 ;  /* 0x00000004000e2825 */ /* 0x004fe200078e020e */
[----:B------:R-:W-:Y:S04]  /*4e60*/  MOV R0, 0x1 ;  /* 0x0000000100007802 */ /* 0x000fe80000000f00 */
[----:B----45:R4:W5:Y:S01]  /*4e70*/  @P2 LDG.E R41, desc[UR4][R14.64] ;  /* 0x000000040e292981 */ /* 0x030962000c1e1900 */
[----:B------:R-:W-:Y:S01]  /*4e80*/  @!P2 PRMT R90, R0, 0x7610, R90 ;  /* 0x00007610005aa816 */ /* 0x000fe2000000005a */
[----:B----4-:R-:W2:Y:S06]  /*4e90*/  @!P2 LDC R41, c[0x0][0x980] ;  /* 0x00026000ff29ab82 */ /* 0x010eac0000000800 */
.L_x_77:
[----:B--2--5:R-:W-:Y:S01]  /*4ea0*/  @!P1 FSETP.EQ.AND P2, PT, R41, RZ, PT ;  /* 0x000000ff2900920b */ /* 0x024fe20003f42000 */
[----:B------:R-:W-:Y:S01]  /*4eb0*/  @!UPT UIADD3 URZ, UPT, UPT, URZ, URZ, URZ ;  /* 0x000000fffffff290 */ /* 0x000fe2000fffe0ff */
[----:B------:R-:W-:Y:S11]  /*4ec0*/  @!P1 BRA `(.L_x_78) ;  /* 0x0000000000149947 */ /* 0x000ff60003800000 */
[----:B------:R-:W-:Y:S02]  /*4ed0*/  LOP3.LUT P1, RZ, R90, 0xff, RZ, 0xc0, !PT ;  /* 0x000000ff5aff7812 */ /* 0x000fe4000782c0ff */
[----:B------:R-:W-:Y:S04]  /*4ee0*/  PLOP3.LUT P2, PT, PT, PT, UP3, 0x80, 0x8 ;  /* 0x000000000008781c */ /* 0x000fe80003f4f038 */
[----:B------:R-:W-:Y:S07]  /*4ef0*/  PLOP3.LUT P2, PT, P2, PT, PT, 0x8, 0x80 ;  /* 0x000000000080781c */ /* 0x000fee000174e170 */
[----:B------:R-:W-:Y:S11]  /*4f00*/  @P1 FSETP.EQ.AND P2, PT, R41, RZ, PT ;  /* 0x000000ff2900120b */ /* 0x000ff60003f42000 */
[----:B------:R-:W-:Y:S02]  /*4f10*/  @!UPT UIADD3 URZ, UPT, UPT, URZ, URZ, URZ ;  /* 0x000000fffffff290 */ /* 0x000fe4000fffe0ff */
.L_x_78:
[----:B------:R-:W-:Y:S01]  /*4f20*/  ULEA UR7, UR23, UR24, 0x3 ;  /* 0x0000001817077291 */ /* 0x000fe2000f8e18ff */
[----:B------:R-:W-:Y:S01]  /*4f30*/  SHF.L.U32 R15, R11, 0x1f, RZ ;  /* 0x0000001f0b0f7819 */ /* 0x000fe200000006ff */
[----:B------:R-:W-:Y:S02]  /*4f40*/  USHF.L.U32 UR11, UR50, 0x7, URZ ;  /* 0x00000007320b7899 */ /* 0x000fe400080006ff */
[----:B------:R-:W-:Y:S02]  /*4f50*/  UISETP.NE.AND UP0, UPT, UR32, 0x1, UPT ;  /* 0x000000012000788c */ /* 0x000fe4000bf05270 */
[----:B------:R-:W-:Y:S01]  /*4f60*/  UIMAD.WIDE.U32 UR4, UR11, UR33, URZ ;  /* 0x000000210b0472a5 */ /* 0x000fe2000f8e00ff */
[----:B------:R-:W-:Y:S02]  /*4f70*/  ELECT P3, URZ, PT ;  /* 0x0000000000ff782f */ /* 0x000fe40003860000 */
[----:B------:R-:W2:Y:S02]  /*4f80*/  SYNCS.PHASECHK.TRANS64.TRYWAIT P1, [UR7+0x118], R15 ;  /* 0x0001180fff0075a7 */ /* 0x000ea40008021107 */
[----:B------:R-:W-:Y:S02]  /*4f90*/  PLOP3.LUT P2, PT, P2, P3, PT, 0xf2, 0x2f ;  /* 0x00000000002f781c */ /* 0x000fe40001747e72 */
[----:B------:R-:W-:Y:S02]  /*4fa0*/  UMOV UR4, UR5 ;  /* 0x0000000500047c82 */ /* 0x000fe40008000000 */
[----:B------:R-:W-:Y:S04]  /*4fb0*/  USHF.R.U32.HI UR4, URZ, UR34, UR4 ;  /* 0x00000022ff047299 */ /* 0x000fe80008011604 */
[----:B------:R-:W-:Y:S02]  /*4fc0*/  USEL UR12, UR11, UR4, !UP0 ;  /* 0x000000040b0c7287 */ /* 0x000fe4000c000000 */
[----:B------:R-:W-:Y:S02]  /*4fd0*/  UISETP.NE.AND UP0, UPT, UR35, 0x1, UPT ;  /* 0x000000012300788c */ /* 0x000fe4000bf05270 */
[----:B------:R-:W-:Y:S02]  /*4fe0*/  UIMAD.WIDE.U32 UR4, UR12, UR40, URZ ;  /* 0x000000280c0472a5 */ /* 0x000fe4000f8e00ff */
[----:B------:R-:W-:Y:S01]  /*4ff0*/  UIADD3 UR6, UPT, UPT, -UR12, URZ, URZ ;  /* 0x000000ff0c067290 */ /* 0x000fe2000fffe1ff */
[----:B------:R-:W-:Y:S03]  /*5000*/  @!P2 IMAD.MOV.U32 R0, RZ, 0x20, RZ ;  /* 0x00000020ff00a824 */ /* 0x000fe600078e00ff */
[----:B------:R-:W-:Y:S01]  /*5010*/  UIMAD UR11, UR32, UR6, UR11 ;  /* 0x00000006200b72a4 */ /* 0x000fe2000f8e020b */
[----:B------:R-:W-:Y:S01]  /*5020*/  @!P2 IMAD.MOV.U32 R0, RZ, 0x400, R0 ;  /* 0x00000400ff00a824 */ /* 0x000fe200078e0000 */
[----:B------:R-:W-:Y:S02]  /*5030*/  UMOV UR4, UR5 ;  /* 0x0000000500047c82 */ /* 0x000fe40008000000 */
[----:B------:R-:W-:Y:S04]  /*5040*/  USHF.R.U32.HI UR4, URZ, UR41, UR4 ;  /* 0x00000029ff047299 */ /* 0x000fe80008011604 */
[----:B------:R-:W-:Y:S02]  /*5050*/  USEL UR13, UR12, UR4, !UP0 ;  /* 0x000000040c0d7287 */ /* 0x000fe4000c000000 */
[----:B------:R-:W-:Y:S02]  /*5060*/  UISETP.NE.AND UP0, UPT, UR42, 0x1, UPT ;  /* 0x000000012a00788c */ /* 0x000fe4000bf05270 */
[----:B------:R-:W-:Y:S07]  /*5070*/  UIMAD.WIDE.U32 UR4, UR13, UR43, URZ ;  /* 0x0000002b0d0472a5 */ /* 0x000fee000f8e00ff */
[----:B------:R-:W-:Y:S02]  /*5080*/  UMOV UR4, UR5 ;  /* 0x0000000500047c82 */ /* 0x000fe40008000000 */
[----:B-1----:R-:W-:Y:S04]  /*5090*/  USHF.R.U32.HI UR4, URZ, UR48, UR4 ;  /* 0x00000030ff047299 */ /* 0x002fe80008011604 */
[----:B------:R-:W-:Y:S02]  /*50a0*/  USEL UR14, UR13, UR4, !UP0 ;  /* 0x000000040d0e7287 */ /* 0x000fe4000c000000 */
[----:B------:R-:W-:Y:S02]  /*50b0*/  UIADD3 UR4, UPT, UPT, -UR13, URZ, URZ ;  /* 0x000000ff0d047290 */ /* 0x000fe4000fffe1ff */
[----:B------:R-:W-:Y:S02]  /*50c0*/  UIADD3 UR5, UPT, UPT, -UR14, URZ, URZ ;  /* 0x000000ff0e057290 */ /* 0x000fe4000fffe1ff */
[----:B------:R-:W-:Y:S02]  /*50d0*/  UIMAD UR12, UR35, UR4, UR12 ;  /* 0x00000004230c72a4 */ /* 0x000fe4000f8e020c */
[----:B------:R-:W-:Y:S01]  /*50e0*/  UIMAD UR13, UR42, UR5, UR13 ;  /* 0x000000052a0d72a4 */ /* 0x000fe2000f8e020d */
[----:B--2---:R-:W-:Y:S11]  /*50f0*/  @!P1 BRA `(.L_x_79) ;  /* 0x0000004000249947 */ /* 0x004ff60003800000 */
.L_x_171:
[----:B------:R-:W2:Y:S01]  /*5100*/  S2UR UR49, SR_CgaCtaId ;  /* 0x00000000003179c3 */ /* 0x000ea20000008800 */
[----:B------:R-:W-:Y:S01]  /*5110*/  @!P2 R2UR UR4, R0 ;  /* 0x000000000004a2ca */ /* 0x000fe200000e0000 */
[----:B------:R-:W-:Y:S01]  /*5120*/  VOTEU.ALL UP0, P2 ;  /* 0x0000000000ff7886 */ /* 0x000fe20001000000 */
[----:B-1----:R-:W-:Y:S02]  /*5130*/  @!P2 IADD3 R8, P1, PT, R12, 0x680, RZ ;  /* 0x000006800c08a810 */ /* 0x002fe40007f3e0ff */
[----:B------:R-:W-:Y:S02]  /*5140*/  @P0 SHF.R.U32.HI R17, RZ, 0x10, R5 ;  /* 0x00000010ff110819 */ /* 0x000fe40000011605 */
[----:B------:R-:W-:Y:S01]  /*5150*/  @!P2 R2UR UR6, R8 ;  /* 0x000000000806a2ca */ /* 0x000fe200000e0000 */
[----:B------:R-:W-:Y:S01]  /*5160*/  @!P2 IMAD.X R0, RZ, RZ, R13, P1 ;  /* 0x000000ffff00a224 */ /* 0x000fe200008e060d */
[----:B------:R-:W-:Y:S04]  /*5170*/  @!UP0 ULEA UR5, UR23, UR24, 0xd ;  /* 0x0000001817058291 */ /* 0x000fe8000f8e68ff */
[----:B------:R-:W-:Y:S02]  /*5180*/  @!UP0 UIADD3 UR8, UPT, UPT, UR5, 0x200, URZ ;  /* 0x0000020005088890 */ /* 0x000fe4000fffe0ff */
[----:B------:R-:W-:Y:S01]  /*5190*/  @!UP0 UPRMT UR22, UR4, 0x5410, URZ ;  /* 0x0000541004168896 */ /* 0x000fe200080000ff */
[----:B------:R-:W-:Y:S01]  /*51a0*/  @!P2 R2UR UR4, R0 ;  /* 0x000000000004a2ca */ /* 0x000fe200000e0000 */
[----:B------:R-:W-:Y:S01]  /*51b0*/  UIADD3 UR5, UPT, UPT, UR23, 0x1, URZ ;  /* 0x0000000117057890 */ /* 0x000fe2000fffe0ff */
[----:B------:R-:W-:Y:S02]  /*51c0*/  @!P2 IMAD.MOV.U32 R0, RZ, RZ, 0x2000 ;  /* 0x00002000ff00a424 */ /* 0x000fe400078e00ff */
[----:B------:R-:W-:Y:S01]  /*51d0*/  IMAD.U32 R18, RZ, RZ, UR6 ;  /* 0x00000006ff127e24 */ /* 0x000fe2000f8e00ff */
[----:B------:R-:W-:Y:S04]  /*51e0*/  UISETP.NE.AND UP0, UPT, UR5, 0x3, UPT ;  /* 0x000000030500788c */ /* 0x000fe8000bf05270 */
[----:B------:R-:W-:Y:S01]  /*51f0*/  @!P2 R2UR UR20, R18 ;  /* 0x000000001214a2ca */ /* 0x000fe200000e0000 */
[----:B------:R-:W-:Y:S02]  /*5200*/  USEL UR5, UR5, URZ, UP0 ;  /* 0x000000ff05057287 */ /* 0x000fe40008000000 */
[----:B------:R-:W-:Y:S01]  /*5210*/  USEL UR23, URZ, 0x1, UP0 ;  /* 0x00000001ff177887 */ /* 0x000fe20008000000 */
[----:B------:R-:W-:Y:S01]  /*5220*/  IMAD.U32 R19, RZ, RZ, UR4 ;  /* 0x00000004ff137e24 */ /* 0x000fe2000f8e00ff */
[----:B------:R-:W-:Y:S01]  /*5230*/  UIADD3 UR4, UPT, UPT, UR7, 0x100, URZ ;  /* 0x0000010007047890 */ /* 0x000fe2000fffe0ff */
[----:B------:R-:W-:Y:S03]  /*5240*/  VOTEU.ALL UP0, P2 ;  /* 0x0000000000ff7886 */ /* 0x000fe60001000000 */
[----:B------:R-:W-:Y:S01]  /*5250*/  @!P2 R2UR UR21, R19 ;  /* 0x000000001315a2ca */ /* 0x000fe200000e0000 */
[----:B--2---:R-:W-:Y:S01]  /*5260*/  UPRMT UR6, UR49, 0x654, UR4 ;  /* 0x0000065431067896 */ /* 0x004fe20008000004 */
[----:B------:R-:W-:Y:S01]  /*5270*/  LOP3.LUT R11, R11, UR23, RZ, 0x3c, !PT ;  /* 0x000000170b0b7c12 */ /* 0x000fe2000f8e3cff */
[----:B------:R-:W-:Y:S01]  /*5280*/  @!UP0 UMOV UR9, UR4 ;  /* 0x0000000400098c82 */ /* 0x000fe20008000000 */
[----:B------:R-:W-:Y:S01]  /*5290*/  @!UP0 UMOV UR10, UR25 ;  /* 0x00000019000a8c82 */ /* 0x000fe20008000000 */
[----:B------:R-:W-:Y:S01]  /*52a0*/  ULEA UR4, UR5, UR24, 0x3 ;  /* 0x0000001805047291 */ /* 0x000fe2000f8e18ff */
[----:B------:R-:W-:Y:S07]  /*52b0*/  SHF.L.U32 R14, R11, 0x1f, RZ ;  /* 0x0000001f0b0e7819 */ /* 0x000fee00000006ff */
[----:B------:R1:W-:Y:S01]  /*52c0*/  @!UP0 UTMALDG.5D.IM2COL [UR8], [UR20], UR22 ;  /* 0x00000008140083b4 */ /* 0x0003e20008060016 */
[----:B------:R1:W-:Y:S01]  /*52d0*/  @!P2 SYNCS.ARRIVE.TRANS64.RED.A0TR RZ, [UR7+0x100], R0 ;  /* 0x00010000ffffa9a7 */ /* 0x0003e20008300407 */
[----:B------:R-:W-:Y:S01]  /*52e0*/  SYNCS.ARRIVE.TRANS64.RED.A1T0 RZ, [UR6], RZ ;  /* 0x000000ffffff79a7 */ /* 0x000fe20008100406 */
[----:B------:R-:W2:Y:S02]  /*52f0*/  SYNCS.PHASECHK.TRANS64.TRYWAIT P1, [UR4+0x118], R14 ;  /* 0x0001180eff0075a7 */ /* 0x000ea40008021104 */
[----:B-12---:R-:W-:Y:S05]  /*5300*/  @!P1 BRA `(.L_x_80) ;  /* 0x0000003c00b89947 */ /* 0x006fea0003800000 */
.L_x_173:
[----:B------:R-:W2:Y:S01]  /*5310*/  S2UR UR21, SR_CgaCtaId ;  /* 0x00000000001579c3 */ /* 0x000ea20000008800 */
[----:B------:R-:W-:Y:S01]  /*5320*/  UIADD3 UR6, UPT, UPT, UR5, 0x1, URZ ;  /* 0x0000000105067890 */ /* 0x000fe2000fffe0ff */
[----:B------:R-:W-:Y:S01]  /*5330*/  @!P2 IMAD.MOV.U32 R0, RZ, 0x20, RZ ;  /* 0x00000020ff00a824 */ /* 0x000fe200078e00ff */
[----:B------:R-:W-:Y:S01]  /*5340*/  UIADD3 UR22, UPT, UPT, UR15, UR45, URZ ;  /* 0x0000002d0f167290 */ /* 0x000fe2000fffe0ff */
[----:B------:R-:W-:Y:S01]  /*5350*/  @!P2 IADD3 R4, P1, PT, R12, 0x680, RZ ;  /* 0x000006800c04a810 */ /* 0x000fe20007f3e0ff */
[----:B------:R-:W-:Y:S01]  /*5360*/  UISETP.NE.AND UP0, UPT, UR6, 0x3, UPT ;  /* 0x000000030600788c */ /* 0x000fe2000bf05270 */
[----:B------:R-:W-:Y:S01]  /*5370*/  @!P2 IMAD.MOV.U32 R0, RZ, 0x400, R0 ;  /* 0x00000400ff00a824 */ /* 0x000fe200078e0000 */
[----:B------:R-:W-:Y:S01]  /*5380*/  LOP3.LUT R10, R10, 0x1, RZ, 0x3c, !PT ;  /* 0x000000010a0a7812 */ /* 0x000fe200078e3cff */
[----:B------:R-:W-:Y:S02]  /*5390*/  UIADD3 UR50, UPT, UPT, UR16, UR44, URZ ;  /* 0x0000002c10327290 */ /* 0x000fe4000fffe0ff */
[----:B------:R-:W-:Y:S01]  /*53a0*/  USEL UR23, UR6, URZ, UP0 ;  /* 0x000000ff06177287 */ /* 0x000fe20008000000 */
[----:B------:R-:W-:Y:S01]  /*53b0*/  @!P2 R2UR UR6, R0 ;  /* 0x000000000006a2ca */ /* 0x000fe200000e0000 */
[----:B------:R-:W-:Y:S01]  /*53c0*/  @!P2 IMAD.X R0, RZ, RZ, R13, P1 ;  /* 0x000000ffff00a224 */ /* 0x000fe200008e060d */
[----:B------:R-:W-:Y:S01]  /*53d0*/  PLOP3.LUT P0, PT, PT, PT, UP0, 0x80, 0x8 ;  /* 0x000000000008781c */ /* 0x000fe20003f0f008 */
[----:B------:R-:W-:Y:S01]  /*53e0*/  UPLOP3.LUT UP4, UPT, UPT, UPT, UPT, 0x80, 0x8 ;  /* 0x000000000008789c */ /* 0x000fe20003f8f070 */
[----:B------:R-:W-:Y:S05]  /*53f0*/  VOTEU.ALL UP0, P2 ;  /* 0x0000000000ff7886 */ /* 0x000fea0001000000 */
[----:B------:R-:W-:Y:S02]  /*5400*/  @!UP0 ULEA UR5, UR5, UR24, 0xd ;  /* 0x0000001805058291 */ /* 0x000fe4000f8e68ff */
[----:B------:R-:W-:Y:S02]  /*5410*/  @!UP0 UIADD3 UR10, UPT, UPT, UR25, 0x20, URZ ;  /* 0x00000020190a8890 */ /* 0x000fe4000fffe0ff */
[----:B------:R-:W-:Y:S02]  /*5420*/  @!UP0 UIADD3 UR8, UPT, UPT, UR5, 0x200, URZ ;  /* 0x0000020005088890 */ /* 0x000fe4000fffe0ff */
[----:B------:R-:W-:Y:S01]  /*5430*/  @!UP0 UPRMT UR20, UR6, 0x5410, URZ ;  /* 0x0000541006148896 */ /* 0x000fe200080000ff */
[----:B------:R-:W-:Y:S01]  /*5440*/  @!P2 R2UR UR6, R4 ;  /* 0x000000000406a2ca */ /* 0x000fe200000e0000 */
[----:B------:R-:W-:Y:S01]  /*5450*/  VOTEU.ALL UP0, P2 ;  /* 0x0000000000ff7886 */ /* 0x000fe20001000000 */
[----:B------:R-:W-:Y:S02]  /*5460*/  @!P2 R2UR UR5, R0 ;  /* 0x000000000005a2ca */ /* 0x000fe400000e0000 */
[----:B------:R-:W-:Y:S04]  /*5470*/  SEL R0, RZ, 0x1, P0 ;  /* 0x00000001ff007807 */ /* 0x000fe80000000000 */
[----:B------:R-:W-:Y:S05]  /*5480*/  LOP3.LUT R11, R11, R0, RZ, 0x3c, !PT ;  /* 0x000000000b0b7212 */ /* 0x000fea00078e3cff */
[----:B------:R-:W-:Y:S02]  /*5490*/  IMAD.U32 R4, RZ, RZ, UR6 ;  /* 0x00000006ff047e24 */ /* 0x000fe4000f8e00ff */
[----:B-1----:R-:W-:Y:S01]  /*54a0*/  IMAD.U32 R5, RZ, RZ, UR5 ;  /* 0x00000005ff057e24 */ /* 0x002fe2000f8e00ff */
[----:B------:R-:W-:Y:S02]  /*54b0*/  UIADD3 UR5, UPT, UPT, UR4, 0x100, URZ ;  /* 0x0000010004057890 */ /* 0x000fe4000fffe0ff */
[----:B------:R-:W-:Y:S02]  /*54c0*/  @!P2 R2UR UR6, R4 ;  /* 0x000000000406a2ca */ /* 0x000fe400000e0000 */
[----:B------:R-:W-:Y:S03]  /*54d0*/  @!P2 R2UR UR7, R5 ;  /* 0x000000000507a2ca */ /* 0x000fe600000e0000 */
[----:B------:R-:W-:Y:S01]  /*54e0*/  @!UP0 UMOV UR9, UR5 ;  /* 0x0000000500098c82 */ /* 0x000fe20008000000 */
[----:B--2---:R-:W-:Y:S09]  /*54f0*/  UPRMT UR5, UR21, 0x654, UR5 ;  /* 0x0000065415057896 */ /* 0x004ff20008000005 */
[----:B------:R2:W-:Y:S01]  /*5500*/  @!UP0 UTMALDG.5D.IM2COL [UR8], [UR6], UR20 ;  /* 0x00000008060083b4 */ /* 0x0005e20008060014 */
[----:B------:R2:W-:Y:S01]  /*5510*/  @!P2 SYNCS.ARRIVE.TRANS64.RED.A0TR RZ, [UR4+0x100], R9 ;  /* 0x00010009ffffa9a7 */ /* 0x0005e20008300404 */
[----:B------:R-:W-:Y:S01]  /*5520*/  SYNCS.ARRIVE.TRANS64.RED.A1T0 RZ, [UR5], RZ ;  /* 0x000000ffffff79a7 */ /* 0x000fe20008100405 */
[----:B------:R-:W-:Y:S05]  /*5530*/  BRA.U UP1, `(.L_x_81) ;  /* 0xfffffff101a47547 */ /* 0x000fea000b83ffff */
[----:B------:R-:W-:Y:S01]  /*5540*/  UIADD3 UR5, UPT, UPT, UR24, 0x118, URZ ;  /* 0x0000011818057890 */ /* 0x000fe2000fffe0ff */
[----:B------:R-:W-:-:S03]  /*5550*/  SHF.L.U32 R3, R11, 0x1f, RZ ;  /* 0x0000001f0b037819 */ /* 0x000fc600000006ff */
[----:B------:R-:W-:-:S09]  /*5560*/  ULEA UR4, UR23, UR5, 0x3 ;  /* 0x0000000517047291 */ /* 0x000fd2000f8e18ff */
[----:B------:R-:W1:Y:S02]  /*5570*/  SYNCS.PHASECHK.TRANS64.TRYWAIT P0, [UR4], R3 ;  /* 0x00000003ff0075a7 */ /* 0x000e640008001104 */
[----:B-1----:R-:W-:Y:S05]  /*5580*/  @!P0 BRA `(.L_x_82) ;  /* 0x0000003c00308947 */ /* 0x002fea0003800000 */
.L_x_175:
[----:B------:R-:W-:-:S04]  /*5590*/  UIADD3 UR4, UPT, UPT, UR23, 0x1, URZ ;  /* 0x0000000117047890 */ /* 0x000fc8000fffe0ff */
[----:B------:R-:W-:-:S04]  /*55a0*/  UISETP.NE.AND UP0, UPT, UR4, 0x3, UPT ;  /* 0x000000030400788c */ /* 0x000fc8000bf05270 */
[----:B------:R-:W-:Y:S02]  /*55b0*/  USEL UR4, UR4, URZ, UP0 ;  /* 0x000000ff04047287 */ /* 0x000fe40008000000 */
[----:B------:R-:W-:-:S04]  /*55c0*/  PLOP3.LUT P0, PT, PT, PT, UP0, 0x80, 0x8 ;  /* 0x000000000008781c */ /* 0x000fc80003f0f008 */
[----:B------:R-:W-:Y:S01]  /*55d0*/  SEL R2, RZ, 0x1, P0 ;  /* 0x00000001ff027807 */ /* 0x000fe20000000000 */
[----:B-1----:R-:W-:-:S03]  /*55e0*/  IMAD.U32 R0, RZ, RZ, UR4 ;  /* 0x00000004ff007e24 */ /* 0x002fc6000f8e00ff */
[----:B------:R-:W-:Y:S01]  /*55f0*/  LOP3.LUT R11, R11, R2, RZ, 0x3c, !PT ;  /* 0x000000020b0b7212 */ /* 0x000fe200078e3cff */
[C---:B------:R-:W-:Y:S01]  /*5600*/  VIADD R4, R0.reuse, 0x1 ;  /* 0x0000000100047836 */ /* 0x040fe20000000000 */
[----:B------:R-:W-:Y:S02]  /*5610*/  LEA R2, R0, UR5, 0x3 ;  /* 0x0000000500027c11 */ /* 0x000fe4000f8e18ff */
[----:B------:R-:W-:Y:S02]  /*5620*/  SHF.L.U32 R3, R11, 0x1f, RZ ;  /* 0x0000001f0b037819 */ /* 0x000fe400000006ff */
[----:B------:R-:W-:Y:S02]  /*5630*/  ISETP.NE.AND P0, PT, R4, 0x3, PT ;  /* 0x000000030400780c */ /* 0x000fe40003f05270 */
[----:B------:R-:W1:Y:S02]  /*5640*/  SYNCS.PHASECHK.TRANS64.TRYWAIT P1, [R2+URZ], R3 ;  /* 0x00000003020075a7 */ /* 0x000e6400080211ff */
[----:B------:R-:W-:-:S02]  /*5650*/  SEL R0, RZ, 0x1, P0 ;  /* 0x00000001ff007807 */ /* 0x000fc40000000000 */
[----:B------:R-:W-:Y:S02]  /*5660*/  SEL R4, R4, RZ, P0 ;  /* 0x000000ff04047207 */ /* 0x000fe40000000000 */
[----:B------:R-:W-:Y:S01]  /*5670*/  LOP3.LUT R0, R11, R0, RZ, 0x3c, !PT ;  /* 0x000000000b007212 */ /* 0x000fe200078e3cff */
[----:B-1----:R-:W-:Y:S06]  /*5680*/  @!P1 BRA `(.L_x_83) ;  /* 0x0000003c00089947 */ /* 0x002fec0003800000 */
.L_x_176:
[----:B------:R-:W-:Y:S02]  /*5690*/  LEA R4, R4, UR5, 0x3 ;  /* 0x0000000504047c11 */ /* 0x000fe4000f8e18ff */
[----:B-1----:R-:W-:-:S07]  /*56a0*/  SHF.L.U32 R3, R0, 0x1f, RZ ;  /* 0x0000001f00037819 */ /* 0x002fce00000006ff */
.L_x_84:
[----:B-1----:R1:W4:Y:S02]  /*56b0*/  SYNCS.PHASECHK.TRANS64.TRYWAIT P0, [R4+URZ], R3 ;  /* 0x00000003040075a7 */ /* 0x00232400080011ff */
[----:B----4-:R-:W-:Y:S05]  /*56c0*/  @!P0 NANOSLEEP.SYNCS 0x989680 ;  /* 0x009896800000895d */ /* 0x010fea0003900000 */
[----:B------:R-:W4:Y:S02]  /*56d0*/  @!P0 SYNCS.PHASECHK.TRANS64 P0, [R4+URZ], R3 ;  /* 0x00000003040085a7 */ /* 0x000f2400080010ff */
[----:B--234-:R-:W-:Y:S05]  /*56e0*/  @P0 EXIT ;  /* 0x000000000000094d */ /* 0x01cfea0003800000 */
[----:B------:R-:W-:Y:S05]  /*56f0*/  BRA `(.L_x_84) ;  /* 0xfffffffc00ec7947 */ /* 0x000fea000383ffff */
.L_x_72:
[----:B------:R-:W-:-:S06]  /*5700*/  UISETP.GE.AND UP0, UPT, UR15, 0x4, UPT ;  /* 0x000000040f00788c */ /* 0x000fcc000bf06270 */
[----:B------:R-:W-:-:S13]  /*5710*/  PLOP3.LUT P0, PT, PT, PT, UP0, 0x80, 0x8 ;  /* 0x000000000008781c */ /* 0x000fda0003f0f008 */
[----:B-1----:R-:W-:Y:S05]  /*5720*/  @!P0 EXIT ;  /* 0x000000000000894d */ /* 0x002fea0003800000 */
[----:B------:R-:W1:Y:S08]  /*5730*/  S2UR UR4, SR_CgaCtaId ;  /* 0x00000000000479c3 */ /* 0x000e700000008800 */
[----:B------:R-:W-:Y:S01]  /*5740*/  BAR.SYNC.DEFER_BLOCKING 0x6, 0xa0 ;  /* 0x0182800000007b1d */ /* 0x000fe20000010000 */
[C---:B------:R-:W-:Y:S01]  /*5750*/  IMAD.SHL.U32 R0, R99.reuse, 0x20, RZ ;  /* 0x0000002063007824 */ /* 0x040fe200078e00ff */
[C---:B------:R-:W-:Y:S01]  /*5760*/  LOP3.LUT R104, R99.reuse, 0x2, RZ, 0xc0, !PT ;  /* 0x0000000263687812 */ /* 0x040fe200078ec0ff */
[C---:B------:R-:W-:Y:S01]  /*5770*/  IMAD.SHL.U32 R107, R99.reuse, 0x4, RZ ;  /* 0x00000004636b7824 */ /* 0x040fe200078e00ff */
[C---:B------:R-:W-:Y:S01]  /*5780*/  LOP3.LUT R89, R99.reuse, 0x60, RZ, 0xc0, !PT ;  /* 0x0000006063597812 */ /* 0x040fe200078ec0ff */
[----:B------:R-:W-:Y:S01]  /*5790*/  IMAD.U32 R37, R99, 0x10000, RZ ;  /* 0x0001000063257824 */ /* 0x000fe200078e00ff */
[----:B------:R-:W-:-:S02]  /*57a0*/  UMOV UR49, 0x400 ;  /* 0x0000040000317882 */ /* 0x000fc40000000000 */
[----:B------:R-:W2:Y:S01]  /*57b0*/  LDC.64 R76, c[0x0][0x988] ;  /* 0x00026200ff4c7b82 */ /* 0x000ea20000000a00 */
[----:B------:R-:W-:Y:S01]  /*57c0*/  LOP3.LUT R6, R0, 0xc0, RZ, 0xc0, !PT ;  /* 0x000000c000067812 */ /* 0x000fe200078ec0ff */
[----:B------:R-:W-:Y:S01]  /*57d0*/  HFMA2 R46, -RZ, RZ, 0, 0 ;  /* 0x00000000ff2e7431 */ /* 0x000fe200000001ff */
[----:B------:R-:W-:Y:S01]  /*57e0*/  LOP3.LUT R99, R99, 0x4, RZ, 0xc0, !PT ;  /* 0x0000000463637812 */ /* 0x000fe200078ec0ff */
[----:B------:R-:W-:Y:S01]  /*57f0*/  IMAD.MOV.U32 R88, RZ, RZ, 0x1 ;  /* 0x00000001ff587424 */ /* 0x000fe200078e00ff */
[----:B------:R-:W-:Y:S01]  /*5800*/  LOP3.LUT R107, R6, 0x18, R107, 0xf8, !PT ;  /* 0x00000018066b7812 */ /* 0x000fe200078ef86b */
[----:B------:R-:W-:Y:S01]  /*5810*/  IMAD.MOV.U32 R36, RZ, RZ, RZ ;  /* 0x000000ffff247224 */ /* 0x000fe200078e00ff */
[----:B------:R-:W-:Y:S01]  /*5820*/  IADD3 R106, PT, PT, -R99, 0x2, RZ ;  /* 0x00000002636a7810 */ /* 0x000fe20007ffe1ff */
[----:B------:R-:W3:Y:S01]  /*5830*/  LDC.64 R78, c[0x0][0x990] ;  /* 0x00026400ff4e7b82 */ /* 0x000ee20000000a00 */
[----:B------:R-:W-:Y:S02]  /*5840*/  LOP3.LUT R107, R107, 0xf20, R0, 0xf8, !PT ;  /* 0x00000f206b6b7812 */ /* 0x000fe400078ef800 */
[----:B------:R-:W-:-:S02]  /*5850*/  CS2R R86, SRZ ;  /* 0x0000000000567805 */ /* 0x000fc4000001ff00 */
[----:B------:R-:W-:Y:S01]  /*5860*/  LOP3.LUT R37, R37, 0x600000, RZ, 0xc0, !PT ;  /* 0x0060000025257812 */ /* 0x000fe200078ec0ff */
[----:B------:R-:W-:Y:S01]  /*5870*/  IMAD.MOV R104, RZ, RZ, -R104 ;  /* 0x000000ffff687224 */ /* 0x000fe200078e0a68 */
[----:B------:R-:W-:Y:S01]  /*5880*/  IADD3 R99, PT, PT, -R99, RZ, RZ ;  /* 0x000000ff63637210 */ /* 0x000fe20007ffe1ff */
[----:B------:R-:W-:Y:S01]  /*5890*/  IMAD.SHL.U32 R106, R106, 0x10, RZ ;  /* 0x000000106a6a7824 */ /* 0x000fe200078e00ff */
[----:B------:R-:W4:Y:S01]  /*58a0*/  LDCU UR54, c[0x0][0x370] ;  /* 0x00006e00ff3677ac */ /* 0x000f220008000800 */
[----:B-1----:R-:W-:Y:S01]  /*58b0*/  ULEA UR49, UR4, UR49, 0x18 ;  /* 0x0000003104317291 */ /* 0x002fe2000f8ec0ff */
[----:B------:R-:W1:Y:S01]  /*58c0*/  LDCU.64 UR4, c[0x0][0x9a8] ;  /* 0x00013500ff0477ac */ /* 0x000e620008000a00 */
[----:B------:R-:W2:Y:S07]  /*58d0*/  LDCU UR48, c[0x0][0xc0c] ;  /* 0x00018180ff3077ac */ /* 0x000eae0008000800 */
[----:B------:R-:W4:Y:S01]  /*58e0*/  LDS R2, [UR49+0x190] ;  /* 0x00019031ff027984 */ /* 0x000f220008000800 */
[----:B------:R-:W2:Y:S01]  /*58f0*/  LDCU UR38, c[0x0][0xc30] ;  /* 0x00018600ff2677ac */ /* 0x000ea20008000800 */
[----:B------:R-:W2:Y:S01]  /*5900*/  LDCU.64 UR62, c[0x0][0x988] ;  /* 0x00013100ff3e77ac */ /* 0x000ea20008000a00 */
[----:B------:R-:W2:Y:S01]  /*5910*/  LDCU.64 UR46, c[0x0][0xc28] ;  /* 0x00018500ff2e77ac */ /* 0x000ea20008000a00 */
[----:B-1----:R-:W-:Y:S01]  /*5920*/  IMAD.U32 R93, RZ, RZ, UR4 ;  /* 0x00000004ff5d7e24 */ /* 0x002fe2000f8e00ff */
[----:B------:R-:W-:Y:S01]  /*5930*/  MOV R92, UR5 ;  /* 0x00000005005c7c02 */ /* 0x000fe20008000f00 */
[----:B------:R-:W1:Y:S01]  /*5940*/  LDCU.128 UR4, c[0x0][0xb80] ;  /* 0x00017000ff0477ac */ /* 0x000e620008000c00 */
[----:B------:R-:W2:Y:S01]  /*5950*/  LDCU.64 UR60, c[0x0][0x9b0] ;  /* 0x00013600ff3c77ac */ /* 0x000ea20008000a00 */
[----:B------:R-:W2:Y:S01]  /*5960*/  LDCU.128 UR56, c[0x0][0xc10] ;  /* 0x00018200ff3877ac */ /* 0x000ea20008000c00 */
[----:B------:R-:W2:Y:S01]  /*5970*/  LDCU UR53, c[0x0][0x374] ;  /* 0x00006e80ff3577ac */ /* 0x000ea20008000800 */
[----:B------:R-:W-:Y:S01]  /*5980*/  UMOV UR51, URZ ;  /* 0x000000ff00337c82 */ /* 0x000fe20008000000 */
[----:B------:R-:W-:Y:S01]  /*5990*/  UMOV UR52, URZ ;  /* 0x000000ff00347c82 */ /* 0x000fe20008000000 */
[----:B-1----:R-:W-:Y:S01]  /*59a0*/  IMAD.U32 R97, RZ, RZ, UR4 ;  /* 0x00000004ff617e24 */ /* 0x002fe2000f8e00ff */
[----:B------:R-:W-:Y:S01]  /*59b0*/  UIADD3 UR4, UPT, UPT, UR49, 0x200, URZ ;  /* 0x0000020031047890 */ /* 0x000fe2000fffe0ff */
[----:B------:R-:W-:Y:S01]  /*59c0*/  IMAD.U32 R96, RZ, RZ, UR5 ;  /* 0x00000005ff607e24 */ /* 0x000fe2000f8e00ff */
[----:B------:R-:W-:Y:S01]  /*59d0*/  MOV R95, UR6 ;  /* 0x00000006005f7c02 */ /* 0x000fe20008000f00 */
[----:B------:R-:W-:-:S03]  /*59e0*/  IMAD.U32 R94, RZ, RZ, UR7 ;  /* 0x00000007ff5e7e24 */ /* 0x000fc6000f8e00ff */
[----:B------:R-:W-:Y:S01]  /*59f0*/  IMAD.U32 R0, RZ, RZ, UR4 ;  /* 0x00000004ff007e24 */ /* 0x000fe2000f8e00ff */
[----:B------:R-:W-:Y:S01]  /*5a00*/  LEA R107, R107, UR4, 0x1 ;  /* 0x000000046b6b7c11 */ /* 0x000fe2000f8e08ff */
[C---:B----4-:R-:W-:Y:S01]  /*5a10*/  VIADD R3, R2.reuse, 0x40 ;  /* 0x0000004002037836 */ /* 0x050fe20000000000 */
[----:B------:R-:W-:-:S04]  /*5a20*/  LOP3.LUT R2, R2, 0xffff, RZ, 0xc0, !PT ;  /* 0x0000ffff02027812 */ /* 0x000fc800078ec0ff */
[----:B------:R-:W-:-:S05]  /*5a30*/  LOP3.LUT R3, R3, 0xffff, RZ, 0xc0, !PT ;  /* 0x0000ffff03037812 */ /* 0x000fca00078ec0ff */
[----:B--23--:R1:W-:Y:S02]  /*5a40*/  STL.64 [R1], R2 ;  /* 0x0000000201007387 */ /* 0x00c3e40000100a00 */
.L_x_115:
[----:B-1----:R-:W-:Y:S04]  /*5a50*/  SHF.L.U32 R3, R86, 0x1f, RZ ;  /* 0x0000001f56037819 */ /* 0x002fe800000006ff */
[----:B------:R-:W1:Y:S02]  /*5a60*/  SYNCS.PHASECHK.TRANS64.TRYWAIT P0, [UR49+0x140], R3 ;  /* 0x00014003ff0075a7 */ /* 0x000e640008001131 */
[----:B-1----:R-:W-:Y:S05]  /*5a70*/  @!P0 BRA `(.L_x_85) ;  /* 0x0000003800208947 */ /* 0x002fea0003800000 */
.L_x_178:
[----:B------:R-:W2:Y:S01]  /*5a80*/  LDS.128 R4, [UR49+0x180] ;  /* 0x00018031ff047984 */ /* 0x000ea20008000c00 */
[----:B------:R-:W-:Y:S01]  /*5a90*/  UIADD3 UR4, UPT, UPT, UR49, 0x148, URZ ;  /* 0x0000014831047890 */ /* 0x000fe2000fffe0ff */
[----:B------:R-:W-:Y:S01]  /*5aa0*/  IMAD R2, R36, 0x4, R1 ;  /* 0x0000000424027824 */ /* 0x000fe200078e0201 */
[----:B------:R-:W-:Y:S01]  /*5ab0*/  UISETP.GE.AND UP0, UPT, UR39, 0x1, UPT ;  /* 0x000000012700788c */ /* 0x000fe2000bf06270 */
[----:B------:R-:W-:Y:S01]  /*5ac0*/  @!PT LDS RZ, [RZ] ;  /* 0x00000000fffff984 */ /* 0x000fe20000000800 */
[----:B------:R-:W-:Y:S01]  /*5ad0*/  @!PT LDS RZ, [RZ] ;  /* 0x00000000fffff984 */ /* 0x000fe20000000800 */
[----:B------:R-:W-:Y:S01]  /*5ae0*/  @!PT LDS RZ, [RZ] ;  /* 0x00000000fffff984 */ /* 0x000fe20000000800 */
[----:B------:R-:W-:Y:S01]  /*5af0*/  @!PT LDS RZ, [RZ] ;  /* 0x00000000fffff984 */ /* 0x000fe20000000800 */
[----:B------:R3:W-:Y:S06]  /*5b00*/  MEMBAR.ALL.CTA ;  /* 0x0000000000007992 */ /* 0x0007ec0000008000 */
[----:B---3--:R-:W3:Y:S01]  /*5b10*/  FENCE.VIEW.ASYNC.S ;  /* 0x00000000000073c6 */ /* 0x008ee20000000000 */
[----:B------:R-:W-:Y:S09]  /*5b20*/  UPRMT UR4, URZ, 0x654, UR4 ;  /* 0x00000654ff047896 */ /* 0x000ff20008000004 */
[----:B---3--:R-:W-:Y:S01]  /*5b30*/  SYNCS.ARRIVE.TRANS64.RED.A1T0 RZ, [UR4], RZ ;  /* 0x000000ffffff79a7 */ /* 0x008fe20008100404 */
[----:B------:R-:W5:Y:S01]  /*5b40*/  LDL R2, [R2] ;  /* 0x0000000002027983 */ /* 0x000f620000100800 */
[----:B--2---:R-:W-:Y:S11]  /*5b50*/  LOP3.LUT P0, RZ, R6, 0x1, RZ, 0xc0, !PT ;  /* 0x0000000106ff7812 */ /* 0x004ff6000780c0ff */
[----:B------:R-:W-:Y:S02]  /*5b60*/  @!UPT UIADD3 URZ, UPT, UPT, URZ, URZ, URZ ;  /* 0x000000fffffff290 */ /* 0x000fe4000fffe0ff */
[----:B------:R-:W-:Y:S01]  /*5b70*/  VOTEU.ANY UP1, P0 ;  /* 0x0000000000ff7886 */ /* 0x000fe20000020100 */
[----:B------:R-:W-:Y:S01]  /*5b80*/  PLOP3.LUT P0, PT, PT, PT, UP1, 0x80, 0x8 ;  /* 0x000000000008781c */ /* 0x000fe20003f0f018 */
[----:B------:R-:W-:Y:S11]  /*5b90*/  UP2UR UR55, UPR, URZ, 0x2 ;  /* 0x00000002ff377883 */ /* 0x000ff60008000000 */
[----:B------:R-:W-:Y:S01]  /*5ba0*/  @!UPT UIADD3 URZ, UPT, UPT, URZ, URZ, URZ ;  /* 0x000000fffffff290 */ /* 0x000fe2000fffe0ff */
[----:B-1----:R-:W-:Y:S02]  /*5bb0*/  @P0 MOV R3, R4 ;  /* 0x0000000400030202 */ /* 0x002fe40000000f00 */
[----:B------:R-:W-:Y:S02]  /*5bc0*/  @P0 LOP3.LUT R0, R5, 0xffff, RZ, 0xc0, !PT ;  /* 0x0000ffff05000812 */ /* 0x000fe400078ec0ff */
[----:B------:R-:W-:Y:S02]  /*5bd0*/  @P0 R2UR UR5, R3 ;  /* 0x00000000030502ca */ /* 0x000fe400000e0000 */
[----:B------:R-:W-:Y:S11]  /*5be0*/  @P0 R2UR UR4, R0 ;  /* 0x00000000000402ca */ /* 0x000ff600000e0000 */
[----:B------:R-:W-:Y:S02]  /*5bf0*/  @UP1 UMOV UR37, UR5 ;  /* 0x0000000500251c82 */ /* 0x000fe40008000000 */
[----:B------:R-:W-:Y:S01]  /*5c00*/  @UP1 UMOV UR36, UR4 ;  /* 0x0000000400241c82 */ /* 0x000fe20008000000 */
[----:B------:R-:W-:Y:S05]  /*5c10*/  BRA.U !UP0, `(.L_x_86) ;  /* 0x0000000108cc7547 */ /* 0x000fea000b800000 */
[----:B------:R-:W1:Y:S01]  /*5c20*/  LDCU UR9, c[0x0][0xc20] ;  /* 0x00018400ff0977ac */ /* 0x000e620008000800 */
[----:B------:R-:W-:Y:S02]  /*5c30*/  UIMAD.WIDE.U32 UR4, UR53, UR59, URZ ;  /* 0x0000003b350472a5 */ /* 0x000fe4000f8e00ff */
[----:B------:R-:W-:Y:S02]  /*5c40*/  UIMAD.WIDE.U32 UR6, UR54, UR56, URZ ;  /* 0x00000038360672a5 */ /* 0x000fe4000f8e00ff */
[----:B------:R-:W-:Y:S02]  /*5c50*/  UIMAD.WIDE.U32 UR10, UR36, UR59, URZ ;  /* 0x0000003b240a72a5 */ /* 0x000fe4000f8e00ff */
[----:B------:R-:W-:Y:S02]  /*5c60*/  UISETP.NE.AND UP0, UPT, UR58, 0x1, UPT ;  /* 0x000000013a00788c */ /* 0x000fe4000bf05270 */
[----:B------:R-:W-:Y:S02]  /*5c70*/  UISETP.NE.AND UP1, UPT, UR48, 0x1, UPT ;  /* 0x000000013000788c */ /* 0x000fe4000bf25270 */
[----:B------:R-:W-:Y:S02]  /*5c80*/  UISETP.NE.AND UP2, UPT, UR39, 0x1, UPT ;  /* 0x000000012700788c */ /* 0x000fe4000bf45270 */
[----:B------:R-:W-:Y:S01]  /*5c90*/  UIMAD.WIDE.U32 UR12, UR37, UR56, URZ ;  /* 0x00000038250c72a5 */ /* 0x000fe2000f8e00ff */
[----:B------:R-:W-:Y:S01]  /*5ca0*/  UMOV UR4, UR5 ;  /* 0x0000000500047c82 */ /* 0x000fe20008000000 */
[----:B------:R-:W-:Y:S01]  /*5cb0*/  UMOV UR6, UR11 ;  /* 0x0000000b00067c82 */ /* 0x000fe20008000000 */
[----:B-1----:R-:W-:Y:S03]  /*5cc0*/  USHF.R.U32.HI UR8, URZ, UR9, UR4 ;  /* 0x00000009ff087299 */ /* 0x002fe60008011604 */
[----:B------:R-:W-:Y:S02]  /*5cd0*/  UMOV UR4, UR7 ;  /* 0x0000000700047c82 */ /* 0x000fe40008000000 */
[----:B------:R-:W-:Y:S02]  /*5ce0*/  USHF.R.U32.HI UR5, URZ, UR57, UR4 ;  /* 0x00000039ff057299 */ /* 0x000fe40008011604 */
[----:B------:R-:W-:Y:S02]  /*5cf0*/  USEL UR4, UR53, UR8, !UP0 ;  /* 0x0000000835047287 */ /* 0x000fe4000c000000 */
[----:B------:R-:W-:Y:S02]  /*5d00*/  USHF.R.U32.HI UR8, URZ, UR9, UR6 ;  /* 0x00000009ff087299 */ /* 0x000fe40008011606 */
[----:B------:R-:W-:Y:S02]  /*5d10*/  UIMAD.WIDE.U32 UR6, UR4, UR46, URZ ;  /* 0x0000002e040672a5 */ /* 0x000fe4000f8e00ff */
[----:B------:R-:W-:Y:S02]  /*5d20*/  USEL UR9, UR54, UR5, !UP1 ;  /* 0x0000000536097287 */ /* 0x000fe4000c800000 */
[----:B------:R-:W-:Y:S02]  /*5d30*/  USEL UR8, UR36, UR8, !UP0 ;  /* 0x0000000824087287 */ /* 0x000fe4000c000000 */
[----:B------:R-:W-:Y:S01]  /*5d40*/  UIMAD.WIDE.U32 UR10, UR9, UR46, URZ ;  /* 0x0000002e090a72a5 */ /* 0x000fe2000f8e00ff */
[----:B------:R-:W-:Y:S01]  /*5d50*/  UMOV UR6, UR7 ;  /* 0x0000000700067c82 */ /* 0x000fe20008000000 */
[----:B------:R-:W-:Y:S01]  /*5d60*/  UMOV UR5, UR13 ;  /* 0x0000000d00057c82 */ /* 0x000fe20008000000 */
[----:B------:R-:W-:Y:S02]  /*5d70*/  @UP2 USHF.R.U32.HI UR4, URZ, UR47, UR6 ;  /* 0x0000002fff042299 */ /* 0x000fe40008011606 */
[----:B------:R-:W-:Y:S02]  /*5d80*/  USHF.R.U32.HI UR5, URZ, UR57, UR5 ;  /* 0x00000039ff057299 */ /* 0x000fe40008011605 */
[----:B------:R-:W-:Y:S02]  /*5d90*/  UIMAD UR4, UR39, UR4, URZ ;  /* 0x00000004270472a4 */ /* 0x000fe4000f8e02ff */
[----:B------:R-:W-:Y:S02]  /*5da0*/  USEL UR5, UR37, UR5, !UP1 ;  /* 0x0000000525057287 */ /* 0x000fe4000c800000 */
[----:B------:R-:W-:Y:S01]  /*5db0*/  UISETP.GE.AND UP0, UPT, UR8, UR4, UPT ;  /* 0x000000040800728c */ /* 0x000fe2000bf06270 */
[----:B------:R-:W-:Y:S01]  /*5dc0*/  UMOV UR6, UR11 ;  /* 0x0000000b00067c82 */ /* 0x000fe20008000000 */
[----:B------:R-:W-:Y:S02]  /*5dd0*/  UIMAD.WIDE.U32 UR10, UR8, UR46, URZ ;  /* 0x0000002e080a72a5 */ /* 0x000fe4000f8e00ff */
[----:B------:R-:W-:Y:S04]  /*5de0*/  @UP2 USHF.R.U32.HI UR9, URZ, UR47, UR6 ;  /* 0x0000002fff092299 */ /* 0x000fe80008011606 */
[----:B------:R-:W-:Y:S01]  /*5df0*/  UIMAD UR6, UR39, UR9, URZ ;  /* 0x00000009270672a4 */ /* 0x000fe2000f8e02ff */
[----:B------:R-:W-:Y:S03]  /*5e00*/  UMOV UR4, UR11 ;  /* 0x0000000b00047c82 */ /* 0x000fe60008000000 */
[----:B------:R-:W-:Y:S02]  /*5e10*/  UISETP.GE.OR UP0, UPT, UR5, UR6, UP0 ;  /* 0x000000060500728c */ /* 0x000fe40008706670 */
[----:B------:R-:W-:Y:S02]  /*5e20*/  USHF.R.U32.HI UR4, URZ, UR47, UR4 ;  /* 0x0000002fff047299 */ /* 0x000fe40008011604 */
[----:B------:R-:W-:Y:S02]  /*5e30*/  UIMAD.WIDE.U32 UR6, UR5, UR46, URZ ;  /* 0x0000002e050672a5 */ /* 0x000fe4000f8e00ff */
[----:B------:R-:W-:Y:S02]  /*5e40*/  USEL UR11, UR8, UR4, !UP2 ;  /* 0x00000004080b7287 */ /* 0x000fe4000d000000 */
[----:B------:R-:W-:Y:S02]  /*5e50*/  UIADD3 UR6, UPT, UPT, -UR5, URZ, URZ ;  /* 0x000000ff05067290 */ /* 0x000fe4000fffe1ff */
[----:B------:R-:W-:Y:S02]  /*5e60*/  UIADD3 UR10, UPT, UPT, -UR11, URZ, URZ ;  /* 0x000000ff0b0a7290 */ /* 0x000fe4000fffe1ff */
[----:B------:R-:W-:Y:S02]  /*5e70*/  UIMAD UR6, UR48, UR6, UR37 ;  /* 0x00000006300672a4 */ /* 0x000fe4000f8e0225 */
[----:B------:R-:W-:Y:S01]  /*5e80*/  UIMAD UR10, UR39, UR10, UR8 ;  /* 0x0000000a270a72a4 */ /* 0x000fe2000f8e0208 */
[----:B------:R-:W-:Y:S01]  /*5e90*/  @!UP0 UMOV UR4, UR7 ;  /* 0x0000000700048c82 */ /* 0x000fe20008000000 */
[----:B------:R-:W-:Y:S02]  /*5ea0*/  UIADD3 UR7, UPT, UPT, -UR8, URZ, URZ ;  /* 0x000000ff08077290 */ /* 0x000fe4000fffe1ff */
[----:B------:R-:W-:Y:S04]  /*5eb0*/  @!UP0 USHF.R.U32.HI UR4, URZ, UR47, UR4 ;  /* 0x0000002fff048299 */ /* 0x000fe80008011604 */
[----:B------:R-:W-:Y:S04]  /*5ec0*/  @!UP0 USEL UR4, UR5, UR4, !UP2 ;  /* 0x0000000405048287 */ /* 0x000fe8000d000000 */
[----:B------:R-:W-:Y:S02]  /*5ed0*/  @!UP0 UIMAD UR9, UR9, UR10, UR4 ;  /* 0x0000000a090982a4 */ /* 0x000fe4000f8e0204 */
[----:B------:R-:W-:Y:S02]  /*5ee0*/  @!UP0 UIADD3 UR10, UPT, UPT, UR11, -UR4, URZ ;  /* 0x800000040b0a8290 */ /* 0x000fe4000fffe0ff */
[----:B------:R-:W-:Y:S02]  /*5ef0*/  UIMAD UR4, UR58, UR7, UR36 ;  /* 0x000000073a0472a4 */ /* 0x000fe4000f8e0224 */
[----:B------:R-:W-:Y:S03]  /*5f00*/  @!UP0 UIMAD UR8, UR10, UR39, UR5 ;  /* 0x000000270a0882a4 */ /* 0x000fe6000f8e0205 */
[----:B------:R-:W-:Y:S02]  /*5f10*/  @!UP0 UMOV UR5, UR9 ;  /* 0x0000000900058c82 */ /* 0x000fe40008000000 */
[----:B------:R-:W-:Y:S02]  /*5f20*/  UIMAD UR37, UR5, UR48, UR6 ;  /* 0x00000030052572a4 */ /* 0x000fe4000f8e0206 */
[----:B------:R-:W-:Y:S11]  /*5f30*/  UIMAD UR36, UR8, UR58, UR4 ;  /* 0x0000003a082472a4 */ /* 0x000ff6000f8e0204 */
[----:B------:R-:W-:Y:S01]  /*5f40*/  @!UPT UIADD3 URZ, UPT, UPT, URZ, URZ, URZ ;  /* 0x000000fffffff290 */ /* 0x000fe2000fffe0ff */
.L_x_86:
[----:B------:R-:W-:Y:S01]  /*5f50*/  UISETP.NE.AND UP0, UPT, UR38, 0x1, UPT ;  /* 0x000000012600788c */ /* 0x000fe2000bf05270 */
[----:B------:R-:W-:Y:S01]  /*5f60*/  @P0 SHF.R.U32.HI R105, RZ, 0x10, R5 ;  /* 0x00000010ff690819 */ /* 0x000fe20000011605 */
[----:B------:R-:W-:Y:S02]  /*5f70*/  UIADD3 UR11, UPT, UPT, UR49, 0x200, URZ ;  /* 0x00000200310b7890 */ /* 0x000fe4000fffe0ff */
[----:B------:R-:W-:Y:S07]  /*5f80*/  USHF.L.U32 UR41, UR22, 0x6, URZ ;  /* 0x0000000616297899 */ /* 0x000fee00080006ff */
[----:B------:R-:W1:Y:S01]  /*5f90*/  @!UP0 LDCU.128 UR12, c[0x0][0xc10] ;  /* 0x00018200ff0c87ac */ /* 0x000e620008000c00 */
[----:B------:R-:W2:Y:S01]  /*5fa0*/  @!UP0 LDCU UR5, c[0x0][0xc0c] ;  /* 0x00018180ff0587ac */ /* 0x000ea20008000800 */
[----:B------:R-:W3:Y:S01]  /*5fb0*/  @!UP0 LDCU UR10, c[0x0][0xc20] ;  /* 0x00018400ff0a87ac */ /* 0x000ee20008000800 */
[----:B-1----:R-:W-:Y:S02]  /*5fc0*/  UIMAD.WIDE.U32 UR8, UR37, UR12, URZ ;  /* 0x0000000c250872a5 */ /* 0x002fe4000f8e00ff */
[----:B------:R-:W-:Y:S02]  /*5fd0*/  UIMAD.WIDE.U32 UR6, UR36, UR15, URZ ;  /* 0x0000000f240672a5 */ /* 0x000fe4000f8e00ff */
[----:B------:R-:W-:Y:S03]  /*5fe0*/  @!UP0 UISETP.NE.AND UP1, UPT, UR14, 0x1, UPT ;  /* 0x000000010e00888c */ /* 0x000fe6000bf25270 */
[----:B------:R-:W-:Y:S01]  /*5ff0*/  @!UP0 UMOV UR4, UR9 ;  /* 0x0000000900048c82 */ /* 0x000fe20008000000 */
[----:B--2---:R-:W-:Y:S02]  /*6000*/  @!UP0 UISETP.NE.AND UP2, UPT, UR5, 0x1, UPT ;  /* 0x000000010500888c */ /* 0x004fe4000bf45270 */
[----:B------:R-:W-:Y:S01]  /*6010*/  @!UP0 USHF.R.U32.HI UR4, URZ, UR13, UR4 ;  /* 0x0000000dff048299 */ /* 0x000fe20008011604 */
[----:B------:R-:W-:Y:S02]  /*6020*/  @!UP0 UMOV UR6, UR7 ;  /* 0x0000000700068c82 */ /* 0x000fe40008000000 */
[----:B---3--:R-:W-:Y:S02]  /*6030*/  @!UP0 USHF.R.U32.HI UR6, URZ, UR10, UR6 ;  /* 0x0000000aff068299 */ /* 0x008fe40008011606 */
[----:B------:R-:W-:Y:S02]  /*6040*/  @!UP0 USEL UR7, UR37, UR4, !UP2 ;  /* 0x0000000425078287 */ /* 0x000fe4000d000000 */
[----:B------:R-:W-:Y:S04]  /*6050*/  @!UP0 USEL UR6, UR36, UR6, !UP1 ;  /* 0x0000000624068287 */ /* 0x000fe8000c800000 */
[----:B------:R-:W-:Y:S02]  /*6060*/  @!UP0 UIADD3 UR4, UPT, UPT, -UR7, UR6, URZ ;  /* 0x0000000607048290 */ /* 0x000fe4000fffe1ff */
[----:B------:R-:W-:Y:S02]  /*6070*/  @!UP0 UIADD3 UR6, UPT, UPT, UR7, -UR6, URZ ;  /* 0x8000000607068290 */ /* 0x000fe4000fffe0ff */
[----:B------:R-:W-:Y:S02]  /*6080*/  @!UP0 UIMAD UR37, UR4, UR5, UR37 ;  /* 0x00000005042582a4 */ /* 0x000fe4000f8e0225 */
[----:B------:R-:W-:Y:S02]  /*6090*/  @!UP0 UIMAD UR36, UR6, UR14, UR36 ;  /* 0x0000000e062482a4 */ /* 0x000fe4000f8e0224 */
[----:B------:R-:W-:Y:S09]  /*60a0*/  ULOP3.LUT UP0, URZ, UR11, 0x1b0, URZ, 0xc0, !UPT ;  /* 0x000001b00bff7892 */ /* 0x000ff2000f80c0ff */
[----:B------:R-:W-:Y:S05]  /*60b0*/  BRA.U !UP0, `(.L_x_87) ;  /* 0x00000001087c7547 */ /* 0x000fea000b800000 */
[----:B------:R-:W1:Y:S01]  /*60c0*/  LDCU.64 UR8, c[0x4][0x80] ;  /* 0x01001000ff0877ac */ /* 0x000e620008000a00 */
[----:B------:R-:W-:Y:S01]  /*60d0*/  MOV R16, 0x0 ;  /* 0x0000000000107802 */ /* 0x000fe20000000f00 */
[----:B------:R-:W-:Y:S02]  /*60e0*/  HFMA2 R12, -RZ, RZ, 0, 5.9604644775390625e-08 ;  /* 0x00000001ff0c7431 */ /* 0x000fe400000001ff */
[----:B------:R-:W-:Y:S01]  /*60f0*/  IMAD.MOV.U32 R8, RZ, RZ, 0x70 ;  /* 0x00000070ff087424 */ /* 0x000fe200078e00ff */
[----:B------:R2:W3:Y:S01]  /*6100*/  LDC.64 R14, c[0x4][R16] ;  /* 0x01000000100e7b82 */ /* 0x0004e20000000a00 */
[----:B------:R-:W4:Y:S01]  /*6110*/  LDCU.64 UR6, c[0x4][0x88] ;  /* 0x01001100ff0677ac */ /* 0x000f220008000a00 */
[----:B------:R-:W-:Y:S01]  /*6120*/  IMAD.MOV.U32 R13, RZ, RZ, RZ ;  /* 0x000000ffff0d7224 */ /* 0x000fe200078e00ff */
[----:B------:R-:W2:Y:S01]  /*6130*/  LDCU.64 UR4, c[0x4][0x8] ;  /* 0x01000100ff0477ac */ /* 0x000ea20008000a00 */
[----:B-1----:R-:W-:Y:S01]  /*6140*/  MOV R5, UR9 ;  /* 0x0000000900057c02 */ /* 0x002fe20008000f00 */
[----:B------:R-:W-:Y:S01]  /*6150*/  IMAD.U32 R4, RZ, RZ, UR8 ;  /* 0x00000008ff047e24 */ /* 0x000fe2000f8e00ff */
[----:B----4-:R-:W-:Y:S01]  /*6160*/  MOV R7, UR7 ;  /* 0x0000000700077c02 */ /* 0x010fe20008000f00 */
[----:B------:R-:W-:Y:S01]  /*6170*/  IMAD.U32 R6, RZ, RZ, UR6 ;  /* 0x00000006ff067e24 */ /* 0x000fe2000f8e00ff */
[----:B--2---:R-:W-:Y:S01]  /*6180*/  MOV R11, UR5 ;  /* 0x00000005000b7c02 */ /* 0x004fe20008000f00 */
[----:B------:R-:W-:Y:S02]  /*6190*/  IMAD.U32 R10, RZ, RZ, UR4 ;  /* 0x00000004ff0a7e24 */ /* 0x000fe4000f8e00ff */
[----:B------:R-:W-:Y:S07]  /*61a0*/  LEPC R20, `(.L_x_88) ;  /* 0x000000001014794e */ /* 0x000fee0000000000 */
[----:B---3-5:R-:W-:Y:S05]  /*61b0*/  CALL.ABS.NOINC R14 ;  /* 0x000000000e007343 */ /* 0x028fea0003c00000 */
.L_x_88:
[----:B------:R-:W1:Y:S01]  /*61c0*/  LDCU.64 UR8, c[0x4][0x80] ;  /* 0x01001000ff0877ac */ /* 0x000e620008000a00 */
[----:B------:R2:W3:Y:S01]  /*61d0*/  LDC.64 R14, c[0x4][R16] ;  /* 0x01000000100e7b82 */ /* 0x0004e20000000a00 */
[----:B------:R-:W-:Y:S02]  /*61e0*/  HFMA2 R12, -RZ, RZ, 0, 5.9604644775390625e-08 ;  /* 0x00000001ff0c7431 */ /* 0x000fe400000001ff */
[----:B------:R-:W-:Y:S02]  /*61f0*/  IMAD.MOV.U32 R8, RZ, RZ, 0x70 ;  /* 0x00000070ff087424 */ /* 0x000fe400078e00ff */
[----:B------:R-:W-:Y:S01]  /*6200*/  IMAD.MOV.U32 R13, RZ, RZ, RZ ;  /* 0x000000ffff0d7224 */ /* 0x000fe200078e00ff */
[----:B------:R-:W4:Y:S01]  /*6210*/  LDCU.64 UR6, c[0x4][0x88] ;  /* 0x01001100ff0677ac */ /* 0x000f220008000a00 */
[----:B------:R-:W5:Y:S01]  /*6220*/  LDCU.64 UR4, c[0x4][0x8] ;  /* 0x01000100ff0477ac */ /* 0x000f620008000a00 */
[----:B-1----:R-:W-:Y:S02]  /*6230*/  MOV R4, UR8 ;  /* 0x0000000800047c02 */ /* 0x002fe40008000f00 */
[----:B------:R-:W-:Y:S02]  /*6240*/  MOV R5, UR9 ;  /* 0x0000000900057c02 */ /* 0x000fe40008000f00 */
[----:B----4-:R-:W-:Y:S01]  /*6250*/  MOV R7, UR7 ;  /* 0x0000000700077c02 */ /* 0x010fe20008000f00 */
[----:B------:R-:W-:Y:S01]  /*6260*/  IMAD.U32 R6, RZ, RZ, UR6 ;  /* 0x00000006ff067e24 */ /* 0x000fe2000f8e00ff */
[----:B-----5:R-:W-:Y:S01]  /*6270*/  MOV R11, UR5 ;  /* 0x00000005000b7c02 */ /* 0x020fe20008000f00 */
[----:B--2---:R-:W-:Y:S02]  /*6280*/  IMAD.U32 R10, RZ, RZ, UR4 ;  /* 0x00000004ff0a7e24 */ /* 0x004fe4000f8e00ff */
[----:B------:R-:W-:Y:S07]  /*6290*/  LEPC R20, `(.L_x_87) ;  /* 0x000000001014794e */ /* 0x000fee0000000000 */
[----:B---3--:R-:W-:Y:S05]  /*62a0*/  CALL.ABS.NOINC R14 ;  /* 0x000000000e007343 */ /* 0x008fea0003c00000 */
.L_x_87:
[----:B------:R-:W-:Y:S01]  /*62b0*/  ISETP.NE.U32.AND P3, PT, R78, RZ, PT ;  /* 0x000000ff4e00720c */ /* 0x000fe20003f65070 */
[----:B------:R-:W-:Y:S01]  /*62c0*/  UISETP.NE.U32.AND UP0, UPT, UR60, URZ, UPT ;  /* 0x000000ff3c00728c */ /* 0x000fe2000bf05070 */
[----:B------:R-:W-:Y:S02]  /*62d0*/  ISETP.NE.AND P6, PT, R98, RZ, PT ;  /* 0x000000ff6200720c */ /* 0x000fe40003fc5270 */
[----:B------:R-:W-:Y:S01]  /*62e0*/  ISETP.NE.AND.EX P3, PT, R79, RZ, PT, P3 ;  /* 0x000000ff4f00720c */ /* 0x000fe20003f65330 */
[----:B------:R-:W-:Y:S01]  /*62f0*/  UISETP.NE.AND.EX UP0, UPT, UR61, URZ, UPT, UP0 ;  /* 0x000000ff3d00728c */ /* 0x000fe2000bf05300 */
[----:B------:R-:W-:Y:S02]  /*6300*/  ISETP.NE.U32.AND P1, PT, RZ, UR62, PT ;  /* 0x0000003eff007c0c */ /* 0x000fe4000bf25070 */
[----:B------:R-:W-:Y:S02]  /*6310*/  PLOP3.LUT P0, PT, PT, PT, PT, 0x8, 0x80 ;  /* 0x000000000080781c */ /* 0x000fe40003f0e170 */
[----:B------:R-:W-:Y:S05]  /*6320*/  ISETP.NE.AND.EX P1, PT, RZ, UR63, PT, P1 ;  /* 0x0000003fff007c0c */ /* 0x000fea000bf25310 */
[----:B------:R-:W-:Y:S02]  /*6330*/  @P6 PLOP3.LUT P0, PT, P3, PT, PT, 0x80, 0x8 ;  /* 0x000000000008681c */ /* 0x000fe40001f0f070 */
[----:B------:R-:W-:Y:S11]  /*6340*/  @!P3 BRA `(.L_x_89) ;  /* 0x000000000030b947 */ /* 0x000ff60003800000 */
[----:B------:R-:W-:Y:S01]  /*6350*/  ISETP.NE.U32.AND P2, PT, R76, RZ, PT ;  /* 0x000000ff4c00720c */ /* 0x000fe20003f45070 */
[----:B------:R-:W1:Y:S01]  /*6360*/  LDCU.64 UR4, c[0x0][0x358] ;  /* 0x00006b00ff0477ac */ /* 0x000e620008000a00 */
[----:B------:R-:W-:Y:S02]  /*6370*/  IMAD.MOV.U32 R90, RZ, RZ, 0x1 ;  /* 0x00000001ff5a7424 */ /* 0x000fe400078e00ff */
[----:B------:R-:W-:Y:S11]  /*6380*/  ISETP.NE.AND.EX P2, PT, R77, RZ, PT, P2 ;  /* 0x000000ff4d00720c */ /* 0x000ff60003f45320 */
[----:B------:R-:W-:Y:S02]  /*6390*/  @!UPT UIADD3 URZ, UPT, UPT, URZ, URZ, URZ ;  /* 0x000000fffffff290 */ /* 0x000fe4000fffe0ff */
[----:B------:R-:W2:Y:S01]  /*63a0*/  @P2 LDC.64 R4, c[0x0][0x988] ;  /* 0x00026200ff042b82 */ /* 0x000ea20000000a00 */
[----:B------:R-:W-:Y:S04]  /*63b0*/  @P2 IMAD R0, R17, R78, RZ ;  /* 0x0000004e11002224 */ /* 0x000fe800078e02ff */
[----:B--2---:R-:W-:Y:S04]  /*63c0*/  @P2 IMAD.WIDE R4, R0, 0x4, R4 ;  /* 0x0000000400042825 */ /* 0x004fe800078e0204 */
[----:B------:R-:W-:Y:S01]  /*63d0*/  HFMA2 R0, -RZ, RZ, 0, 5.9604644775390625e-08 ;  /* 0x00000001ff007431 */ /* 0x000fe200000001ff */
[----:B-1---5:R1:W5:Y:S04]  /*63e0*/  @P2 LDG.E R41, desc[UR4][R4.64] ;  /* 0x0000000404292981 */ /* 0x022368000c1e1900 */
[----:B------:R-:W-:Y:S01]  /*63f0*/  @!P2 PRMT R90, R0, 0x7610, R90 ;  /* 0x00007610005aa816 */ /* 0x000fe2000000005a */
[----:B-1----:R-:W2:Y:S06]  /*6400*/  @!P2 LDC R41, c[0x0][0x980] ;  /* 0x00026000ff29ab82 */ /* 0x002eac0000000800 */
.L_x_89:
[----:B------:R-:W-:Y:S05]  /*6410*/  BRA.U !UP0, `(.L_x_90) ;  /* 0x00000001082c7547 */ /* 0x000fea000b800000 */
[----:B------:R-:W-:Y:S02]  /*6420*/  R2UR UR5, R93 ;  /* 0x000000005d0572ca */ /* 0x000fe400000e0000 */
[----:B------:R-:W-:Y:S11]  /*6430*/  R2UR UR4, R92 ;  /* 0x000000005c0472ca */ /* 0x000ff600000e0000 */
[----:B------:R-:W-:Y:S04]  /*6440*/  ISETP.NE.U32.AND P2, PT, RZ, UR5, PT ;  /* 0x00000005ff007c0c */ /* 0x000fe8000bf45070 */
[----:B------:R-:W-:Y:S01]  /*6450*/  ISETP.NE.AND.EX P2, PT, RZ, UR4, PT, P2 ;  /* 0x00000004ff007c0c */ /* 0x000fe2000bf45320 */
[----:B------:R-:W1:Y:S11]  /*6460*/  LDCU.64 UR4, c[0x0][0x358] ;  /* 0x00006b00ff0477ac */ /* 0x000e760008000a00 */
[----:B------:R-:W-:Y:S01]  /*6470*/  @!UPT UIADD3 URZ, UPT, UPT, URZ, URZ, URZ ;  /* 0x000000fffffff290 */ /* 0x000fe2000fffe0ff */
[----:B------:R-:W3:Y:S01]  /*6480*/  @P2 LDC.64 R4, c[0x0][0x9a8] ;  /* 0x00026a00ff042b82 */ /* 0x000ee20000000a00 */
[----:B------:R-:W-:Y:S04]  /*6490*/  @P2 IMAD R3, R17, UR60, RZ ;  /* 0x0000003c11032c24 */ /* 0x000fe8000f8e02ff */
[----:B---3--:R-:W-:Y:S05]  /*64a0*/  @P2 IMAD.WIDE R4, R3, 0x4, R4 ;  /* 0x0000000403042825 */ /* 0x008fea00078e0204 */
[----:B-1---5:R1:W5:Y:S02]  /*64b0*/  @P2 LDG.E R38, desc[UR4][R4.64] ;  /* 0x0000000404262981 */ /* 0x022364000c1e1900 */
[----:B-1----:R-:W3:Y:S02]  /*64c0*/  @!P2 LDC R38, c[0x0][0x9a0] ;  /* 0x00026800ff26ab82 */ /* 0x002ee40000000800 */
.L_x_90:
[----:B--2--5:R-:W-:Y:S01]  /*64d0*/  FSETP.NEU.AND P2, PT, R41, RZ, PT ;  /* 0x000000ff2900720b */ /* 0x024fe20003f4d000 */
[----:B------:R-:W1:Y:S01]  /*64e0*/  LDCU.128 UR12, c[0x0][0xb90] ;  /* 0x00017200ff0c77ac */ /* 0x000e620008000c00 */
[----:B------:R-:W-:Y:S01]  /*64f0*/  SEL R5, RZ, 0xffffffff, P1 ;  /* 0xffffffffff057807 */ /* 0x000fe20000800000 */
[----:B------:R-:W-:Y:S01]  /*6500*/  IMAD.SHL.U32 R118, R46, 0x2000, RZ ;  /* 0x000020002e767824 */ /* 0x000fe200078e00ff */
[----:B------:R-:W-:Y:S01]  /*6510*/  @P6 LOP3.LUT P1, RZ, R90, 0xff, RZ, 0xc0, !PT ;  /* 0x000000ff5aff6812 */ /* 0x000fe2000782c0ff */
[----:B------:R-:W-:Y:S01]  /*6520*/  IMAD.SHL.U32 R101, R104, 0x10, RZ ;  /* 0x0000001068657824 */ /* 0x000fe200078e00ff */
[----:B------:R-:W-:Y:S01]  /*6530*/  @P6 SEL R4, RZ, 0xffffffff, P2 ;  /* 0xffffffffff046807 */ /* 0x000fe20001000000 */
[----:B------:R-:W-:Y:S01]  /*6540*/  IMAD.IADD R116, R107, 0x1, R118 ;  /* 0x000000016b747824 */ /* 0x000fe200078e0276 */
[----:B------:R-:W-:Y:S01]  /*6550*/  LOP3.LUT R47, R88, 0x1, RZ, 0x3c, !PT ;  /* 0x00000001582f7812 */ /* 0x000fe200078e3cff */
[----:B------:R-:W2:Y:S01]  /*6560*/  LDCU UR11, c[0x0][0xba0] ;  /* 0x00017400ff0b77ac */ /* 0x000ea20008000800 */
[----:B------:R-:W-:Y:S01]  /*6570*/  @P0 SEL R4, R5, R4, !P1 ;  /* 0x0000000405040207 */ /* 0x000fe20004800000 */
[----:B------:R-:W-:Y:S01]  /*6580*/  IMAD.SHL.U32 R100, R99, 0x10, RZ ;  /* 0x0000001063647824 */ /* 0x000fe200078e00ff */
[----:B------:R-:W-:Y:S01]  /*6590*/  LEA R0, R46, UR49, 0x3 ;  /* 0x000000312e007c11 */ /* 0x000fe2000f8e18ff */
[----:B------:R-:W-:Y:S01]  /*65a0*/  USHF.L.U32 UR8, UR50, 0x7, URZ ;  /* 0x0000000732087899 */ /* 0x000fe200080006ff */
[----:B------:R-:W-:Y:S01]  /*65b0*/  @P6 LOP3.LUT R4, R4, 0x1, RZ, 0xc0, !PT ;  /* 0x0000000104046812 */ /* 0x000fe200078ec0ff */
[----:B------:R-:W-:Y:S01]  /*65c0*/  IMAD.IADD R115, R116, 0x1, R101 ;  /* 0x0000000174737824 */ /* 0x000fe200078e0265 */
[----:B------:R-:W-:Y:S01]  /*65d0*/  LEA R102, R36, UR49, 0x3 ;  /* 0x0000003124667c11 */ /* 0x000fe2000f8e18ff */
[----:B------:R-:W-:Y:S01]  /*65e0*/  BSSY B1, `(.L_x_91) ;  /* 0x0000053000017945 */ /* 0x000fe20003800000 */
[----:B------:R-:W-:Y:S01]  /*65f0*/  ISETP.NE.U32.OR P5, PT, R4, 0x1, !P6 ;  /* 0x000000010400780c */ /* 0x000fe200077a5470 */
[----:B------:R-:W-:Y:S01]  /*6600*/  IMAD.U32 R111, RZ, RZ, UR8 ;  /* 0x00000008ff6f7e24 */ /* 0x000fe2000f8e00ff */
[----:B------:R-:W-:Y:S01]  /*6610*/  SHF.L.U32 R3, R87, 0x1f, RZ ;  /* 0x0000001f57037819 */ /* 0x000fe200000006ff */
[----:B------:R-:W-:Y:S01]  /*6620*/  IMAD.MOV.U32 R117, RZ, RZ, 0x1 ;  /* 0x00000001ff757424 */ /* 0x000fe200078e00ff */
[----:B------:R-:W-:Y:S01]  /*6630*/  R2UR UR4, R96 ;  /* 0x00000000600472ca */ /* 0x000fe200000e0000 */
[----:B------:R-:W-:Y:S01]  /*6640*/  IMAD.IADD R39, R37, 0x1, R2 ;  /* 0x0000000125277824 */ /* 0x000fe200078e0202 */
[----:B------:R-:W-:Y:S01]  /*6650*/  R2UR UR6, R95 ;  /* 0x000000005f0672ca */ /* 0x000fe200000e0000 */
[----:B------:R-:W-:Y:S01]  /*6660*/  IMAD.MOV.U32 R120, RZ, RZ, R46 ;  /* 0x000000ffff787224 */ /* 0x000fe200078e002e */
[----:B------:R-:W-:Y:S02]  /*6670*/  R2UR UR10, R97 ;  /* 0x00000000610a72ca */ /* 0x000fe400000e0000 */
[----:B------:R-:W-:Y:S02]  /*6680*/  CS2R R74, SRZ ;  /* 0x00000000004a7805 */ /* 0x000fe4000001ff00 */
[----:B------:R-:W-:Y:S02]  /*6690*/  R2UR UR9, R94 ;  /* 0x000000005e0972ca */ /* 0x000fe400000e0000 */
[----:B------:R-:W-:Y:S02]  /*66a0*/  CS2R R72, SRZ ;  /* 0x0000000000487805 */ /* 0x000fe4000001ff00 */
[----:B------:R-:W-:Y:S02]  /*66b0*/  LOP3.LUT P4, R112, R90, 0xff, RZ, 0xc0, !PT ;  /* 0x000000ff5a707812 */ /* 0x000fe4000788c0ff */
[----:B------:R-:W-:Y:S02]  /*66c0*/  CS2R R66, SRZ ;  /* 0x0000000000427805 */ /* 0x000fe4000001ff00 */
[----:B------:R-:W-:Y:S02]  /*66d0*/  @P5 SHF.L.U32 R9, R47, 0x1f, RZ ;  /* 0x0000001f2f095819 */ /* 0x000fe400000006ff */
[----:B------:R-:W-:Y:S02]  /*66e0*/  CS2R R64, SRZ ;  /* 0x0000000000407805 */ /* 0x000fe4000001ff00 */
[----:B------:R-:W-:Y:S01]  /*66f0*/  SEL R4, RZ, 0xffffffff, P2 ;  /* 0xffffffffff047807 */ /* 0x000fe20001000000 */
[----:B------:R-:W-:Y:S01]  /*6700*/  UIMAD.WIDE.U32 UR4, UR8, UR4, URZ ;  /* 0x00000004080472a5 */ /* 0x000fe2000f8e00ff */
[----:B------:R-:W4:Y:S01]  /*6710*/  @P5 SYNCS.PHASECHK.TRANS64.TRYWAIT P1, [R0+URZ+0x100], R9 ;  /* 0x00010009000055a7 */ /* 0x000f2200080211ff */
[----:B------:R-:W-:Y:S02]  /*6720*/  P2R R113, PR, RZ, 0x20 ;  /* 0x00000020ff717803 */ /* 0x000fe40000000000 */
[----:B------:R-:W-:Y:S01]  /*6730*/  CS2R R58, SRZ ;  /* 0x00000000003a7805 */ /* 0x000fe2000001ff00 */
[----:B------:R-:W-:Y:S01]  /*6740*/  UISETP.NE.AND UP0, UPT, UR10, 0x1, UPT ;  /* 0x000000010a00788c */ /* 0x000fe2000bf05270 */
[----:B------:R-:W-:Y:S01]  /*6750*/  IMAD.IADD R114, R116, 0x1, R100 ;  /* 0x0000000174727824 */ /* 0x000fe200078e0264 */
[----:B------:R-:W-:Y:S01]  /*6760*/  USHF.R.U32.HI UR5, URZ, UR6, UR5 ;  /* 0x00000006ff057299 */ /* 0x000fe20008011605 */
[----:B------:R-:W-:Y:S01]  /*6770*/  IMAD.IADD R103, R106, 0x1, R115 ;  /* 0x000000016a677824 */ /* 0x000fe200078e0273 */
[----:B------:R-:W-:Y:S02]  /*6780*/  @P3 SEL R4, R5, R4, !P4 ;  /* 0x0000000405043207 */ /* 0x000fe40006000000 */
[----:B------:R-:W-:Y:S01]  /*6790*/  CS2R R56, SRZ ;  /* 0x0000000000387805 */ /* 0x000fe2000001ff00 */
[----:B------:R-:W-:Y:S01]  /*67a0*/  USEL UR5, UR8, UR5, !UP0 ;  /* 0x0000000508057287 */ /* 0x000fe2000c000000 */
[----:B------:R-:W-:Y:S01]  /*67b0*/  CS2R R50, SRZ ;  /* 0x0000000000327805 */ /* 0x000fe2000001ff00 */
[----:B------:R-:W-:Y:S01]  /*67c0*/  UISETP.NE.AND UP0, UPT, UR9, 0x1, UPT ;  /* 0x000000010900788c */ /* 0x000fe2000bf05270 */
[----:B------:R-:W-:Y:S02]  /*67d0*/  LOP3.LUT R4, R4, 0x1, RZ, 0xc0, !PT ;  /* 0x0000000104047812 */ /* 0x000fe400078ec0ff */
[----:B------:R-:W-:Y:S01]  /*67e0*/  CS2R R48, SRZ ;  /* 0x0000000000307805 */ /* 0x000fe2000001ff00 */
[----:B------:R-:W-:Y:S01]  /*67f0*/  IMAD R6, RZ, RZ, -UR5 ;  /* 0x80000005ff067e24 */ /* 0x000fe2000f8e02ff */
[----:B------:R2:W3:Y:S01]  /*6800*/  SYNCS.PHASECHK.TRANS64.TRYWAIT P0, [R102+URZ+0x150], R3 ;  /* 0x00015003660075a7 */ /* 0x0004e200080011ff */
[----:B------:R-:W-:Y:S01]  /*6810*/  IMAD.U32 R110, RZ, RZ, UR5 ;  /* 0x00000005ff6e7e24 */ /* 0x000fe2000f8e00ff */
[----:B-1----:R-:W-:Y:S01]  /*6820*/  UIMAD.WIDE.U32 UR6, UR5, UR12, URZ ;  /* 0x0000000c050672a5 */ /* 0x002fe2000f8e00ff */
[----:B------:R-:W-:Y:S06]  /*6830*/  IMAD R111, R6, UR10, R111 ;  /* 0x0000000a066f7c24 */ /* 0x000fec000f8e026f */
[----:B------:R-:W-:Y:S02]  /*6840*/  UMOV UR4, UR7 ;  /* 0x0000000700047c82 */ /* 0x000fe40008000000 */
[----:B------:R-:W-:Y:S04]  /*6850*/  USHF.R.U32.HI UR4, URZ, UR13, UR4 ;  /* 0x0000000dff047299 */ /* 0x000fe80008011604 */
[----:B------:R-:W-:Y:S02]  /*6860*/  USEL UR4, UR5, UR4, !UP0 ;  /* 0x0000000405047287 */ /* 0x000fe4000c000000 */
[----:B------:R-:W-:Y:S02]  /*6870*/  UISETP.NE.AND UP0, UPT, UR14, 0x1, UPT ;  /* 0x000000010e00788c */ /* 0x000fe4000bf05270 */
[----:B------:R-:W-:Y:S02]  /*6880*/  UIMAD.WIDE.U32 UR6, UR4, UR15, URZ ;  /* 0x0000000f040672a5 */ /* 0x000fe4000f8e00ff */
[----:B------:R-:W-:Y:S02]  /*6890*/  IMAD.U32 R109, RZ, RZ, UR4 ;  /* 0x00000004ff6d7e24 */ /* 0x000fe4000f8e00ff */
[----:B------:R-:W-:Y:S01]  /*68a0*/  PLOP3.LUT P2, PT, PT, PT, UP0, 0x80, 0x8 ;  /* 0x000000000008781c */ /* 0x000fe20003f4f008 */
[----:B------:R-:W-:Y:S02]  /*68b0*/  IMAD R7, RZ, RZ, -UR4 ;  /* 0x80000004ff077e24 */ /* 0x000fe4000f8e02ff */
[----:B------:R-:W-:Y:S01]  /*68c0*/  UMOV UR6, UR7 ;  /* 0x0000000700067c82 */ /* 0x000fe20008000000 */
[----:B------:R-:W-:Y:S01]  /*68d0*/  IMAD.U32 R108, RZ, RZ, UR4 ;  /* 0x00000004ff6c7e24 */ /* 0x000fe2000f8e00ff */
[----:B--2---:R-:W-:Y:S01]  /*68e0*/  USHF.R.U32.HI UR6, URZ, UR11, UR6 ;  /* 0x0000000bff067299 */ /* 0x004fe20008011606 */
[----:B------:R-:W-:Y:S05]  /*68f0*/  IMAD R110, R7, UR9, R110 ;  /* 0x00000009076e7c24 */ /* 0x000fea000f8e026e */
[----:B------:R-:W-:Y:S02]  /*6900*/  SEL R109, R109, UR6, !P2 ;  /* 0x000000066d6d7c07 */ /* 0x000fe4000d000000 */
[----:B------:R-:W-:Y:S03]  /*6910*/  ISETP.NE.U32.AND P2, PT, R4, 0x1, PT ;  /* 0x000000010400780c */ /* 0x000fe60003f45070 */
[----:B------:R-:W-:Y:S01]  /*6920*/  IMAD.MOV R5, RZ, RZ, -R109 ;  /* 0x000000ffff057224 */ /* 0x000fe200078e0a6d */
[----:B------:R-:W-:Y:S03]  /*6930*/  P2R R119, PR, RZ, 0x4 ;  /* 0x00000004ff777803 */ /* 0x000fe60000000000 */
[----:B------:R-:W-:Y:S01]  /*6940*/  IMAD R108, R5, UR14, R108 ;  /* 0x0000000e056c7c24 */ /* 0x000fe2000f8e026c */
[----:B----4-:R-:W-:Y:S01]  /*6950*/  @P5 SEL R117, RZ, 0x1, !P1 ;  /* 0x00000001ff755807 */ /* 0x010fe20004800000 */
[----:B------:R-:W-:Y:S06]  /*6960*/  @!P5 BRA `(.L_x_92) ;  /* 0x000000000068d947 */ /* 0x000fec0003800000 */
[----:B------:R-:W-:Y:S01]  /*6970*/  ISETP.NE.AND P1, PT, R117, RZ, PT ;  /* 0x000000ff7500720c */ /* 0x000fe20003f25270 */
[----:B------:R-:W-:Y:S01]  /*6980*/  BSSY B0, `(.L_x_93) ;  /* 0x000000d000007945 */ /* 0x000fe20003800000 */
[----:B------:R-:W-:Y:S02]  /*6990*/  CS2R R50, SRZ ;  /* 0x0000000000327805 */ /* 0x000fe4000001ff00 */
[----:B------:R-:W-:Y:S02]  /*69a0*/  CS2R R48, SRZ ;  /* 0x0000000000307805 */ /* 0x000fe4000001ff00 */
[----:B------:R-:W-:Y:S02]  /*69b0*/  CS2R R58, SRZ ;  /* 0x00000000003a7805 */ /* 0x000fe4000001ff00 */
[----:B------:R-:W-:Y:S02]  /*69c0*/  CS2R R56, SRZ ;  /* 0x0000000000387805 */ /* 0x000fe4000001ff00 */
[----:B------:R-:W-:Y:S02]  /*69d0*/  CS2R R66, SRZ ;  /* 0x0000000000427805 */ /* 0x000fe4000001ff00 */
[----:B------:R-:W-:Y:S02]  /*69e0*/  CS2R R64, SRZ ;  /* 0x0000000000407805 */ /* 0x000fe4000001ff00 */
[----:B------:R-:W-:Y:S02]  /*69f0*/  CS2R R74, SRZ ;  /* 0x00000000004a7805 */ /* 0x000fe4000001ff00 */
[----:B------:R-:W-:Y:S01]  /*6a00*/  CS2R R72, SRZ ;  /* 0x0000000000487805 */ /* 0x000fe2000001ff00 */
[----:B------:R-:W-:Y:S06]  /*6a10*/  @P1 BRA `(.L_x_94) ;  /* 0x00000000000c1947 */ /* 0x000fec0003800000 */
[----:B------:R-:W-:Y:S04]  /*6a20*/  SHF.L.U32 R5, R47, 0x1f, RZ ;  /* 0x0000001f2f057819 */ /* 0x000fe800000006ff */
[----:B------:R-:W1:Y:S02]  /*6a30*/  SYNCS.PHASECHK.TRANS64.TRYWAIT P1, [R0+URZ+0x100], R5 ;  /* 0x00010005000075a7 */ /* 0x000e6400080211ff */
[----:B-1----:R-:W-:Y:S05]  /*6a40*/  @!P1 BRA `(.L_x_95) ;  /* 0x0000002800449947 */ /* 0x002fea0003800000 */
.L_x_94:
[----:B------:R-:W-:Y:S05]  /*6a50*/  BSYNC B0 ;  /* 0x0000000000007941 */ /* 0x000fea0003800000 */
.L_x_93:
[----:B------:R-:W-:Y:S01]  /*6a60*/  ISETP.NE.AND P1, PT, R119, RZ, PT ;  /* 0x000000ff7700720c */ /* 0x000fe20003f25270 */
[----:B------:R-:W-:Y:S11]  /*6a70*/  VIADD R120, R46, 0x1 ;  /* 0x000000012e787836 */ /* 0x000ff60000000000 */
[----:B------:R-:W-:Y:S01]  /*6a80*/  @!UPT UIADD3 URZ, UPT, UPT, URZ, URZ, URZ ;  /* 0x000000fffffff290 */ /* 0x000fe2000fffe0ff */
[----:B------:R2:W4:Y:S04]  /*6a90*/  @P1 LDS.128 R48, [R116] ;  /* 0x0000000074301984 */ /* 0x0005280000000c00 */
[----:B------:R2:W2:Y:S04]  /*6aa0*/  @P1 LDS.128 R56, [R115+0x10] ;  /* 0x0000100073381984 */ /* 0x0004a80000000c00 */
[----:B------:R2:W2:Y:S04]  /*6ab0*/  @P1 LDS.128 R64, [R114+0x20] ;  /* 0x0000200072401984 */ /* 0x0004a80000000c00 */
[----:B------:R2:W2:Y:S01]  /*6ac0*/  @P1 LDS.128 R72, [R103+0x10] ;  /* 0x0000100067481984 */ /* 0x0004a20000000c00 */
[C---:B------:R-:W-:Y:S04]  /*6ad0*/  ISETP.NE.AND P1, PT, R120.reuse, 0x3, PT ;  /* 0x000000037800780c */ /* 0x040fe80003f25270 */
[----:B-1----:R-:W-:Y:S02]  /*6ae0*/  SEL R0, RZ, 0x1, P1 ;  /* 0x00000001ff007807 */ /* 0x002fe40000800000 */
[----:B------:R-:W-:Y:S02]  /*6af0*/  SEL R120, R120, RZ, P1 ;  /* 0x000000ff78787207 */ /* 0x000fe40000800000 */
[----:B------:R-:W-:Y:S02]  /*6b00*/  LOP3.LUT R47, R47, R0, RZ, 0x3c, !PT ;  /* 0x000000002f2f7212 */ /* 0x000fe400078e3cff */
.L_x_92:
[----:B------:R-:W-:Y:S05]  /*6b10*/  BSYNC B1 ;  /* 0x0000000000017941 */ /* 0x000fea0003800000 */
.L_x_91:
[----:B------:R-:W-:Y:S04]  /*6b20*/  SHF.R.U32.HI R0, RZ, 0x15, R39 ;  /* 0x00000015ff007819 */ /* 0x000fe80000011627 */
[----:B------:R-:W-:Y:S01]  /*6b30*/  LOP3.LUT P1, RZ, R0, 0x3, R91, 0x48, !PT ;  /* 0x0000000300ff7812 */ /* 0x000fe2000782485b */
[----:B------:R-:W-:Y:S01]  /*6b40*/  @!UPT UIADD3 URZ, UPT, UPT, URZ, URZ, URZ ;  /* 0x000000fffffff290 */ /* 0x000fe2000fffe0ff */
[----:B---3--:R-:W-:Y:S11]  /*6b50*/  @P0 BRA `(.L_x_96) ;  /* 0x0000000000080947 */ /* 0x008ff60003800000 */
[----:B------:R-:W1:Y:S02]  /*6b60*/  SYNCS.PHASECHK.TRANS64.TRYWAIT P0, [R102+URZ+0x150], R3 ;  /* 0x00015003660075a7 */ /* 0x000e6400080011ff */
[----:B-1----:R-:W-:Y:S05]  /*6b70*/  @!P0 BRA `(.L_x_97) ;  /* 0x00000028000c8947 */ /* 0x002fea0003800000 */
.L_x_96:
[----:B------:R-:W-:Y:S05]  /*6b80*/  @!P1 BRA `(.L_x_98) ;  /* 0x0000000000409947 */ /* 0x000fea0003800000 */
[----:B------:R-:W3:Y:S01]  /*6b90*/  LDCU.64 UR8, c[0x4][0x70] ;  /* 0x01000e00ff0877ac */ /* 0x000ee20008000a00 */
[----:B-1----:R-:W-:Y:S01]  /*6ba0*/  MOV R3, 0x0 ;  /* 0x0000000000037802 */ /* 0x002fe20000000f00 */
[----:B------:R-:W-:Y:S02]  /*6bb0*/  HFMA2 R12, -RZ, RZ, 0, 5.9604644775390625e-08 ;  /* 0x00000001ff0c7431 */ /* 0x000fe400000001ff */
[----:B------:R-:W-:Y:S02]  /*6bc0*/  IMAD.MOV.U32 R8, RZ, RZ, 0x192 ;  /* 0x00000192ff087424 */ /* 0x000fe400078e00ff */
[----:B------:R-:W-:Y:S01]  /*6bd0*/  IMAD.MOV.U32 R13, RZ, RZ, RZ ;  /* 0x000000ffff0d7224 */ /* 0x000fe200078e00ff */
[----:B------:R-:W1:Y:S01]  /*6be0*/  LDCU.64 UR6, c[0x4][0x78] ;  /* 0x01000f00ff0677ac */ /* 0x000e620008000a00 */
[----:B------:R-:W2:Y:S01]  /*6bf0*/  LDC.64 R2, c[0x4][R3] ;  /* 0x0100000003027b82 */ /* 0x000ea20000000a00 */
[----:B------:R-:W5:Y:S01]  /*6c00*/  LDCU.64 UR4, c[0x4][0x10] ;  /* 0x01000200ff0477ac */ /* 0x000f620008000a00 */
[----:B---3--:R-:W-:Y:S01]  /*6c10*/  MOV R5, UR9 ;  /* 0x0000000900057c02 */ /* 0x008fe20008000f00 */
[----:B------:R-:W-:Y:S01]  /*6c20*/  IMAD.U32 R4, RZ, RZ, UR8 ;  /* 0x00000008ff047e24 */ /* 0x000fe2000f8e00ff */
[----:B-1----:R-:W-:Y:S01]  /*6c30*/  MOV R7, UR7 ;  /* 0x0000000700077c02 */ /* 0x002fe20008000f00 */
[----:B------:R-:W-:Y:S01]  /*6c40*/  IMAD.U32 R6, RZ, RZ, UR6 ;  /* 0x00000006ff067e24 */ /* 0x000fe2000f8e00ff */
[----:B-----5:R-:W-:Y:S01]  /*6c50*/  MOV R11, UR5 ;  /* 0x00000005000b7c02 */ /* 0x020fe20008000f00 */
[----:B------:R-:W-:Y:S02]  /*6c60*/  IMAD.U32 R10, RZ, RZ, UR4 ;  /* 0x00000004ff0a7e24 */ /* 0x000fe4000f8e00ff */
[----:B------:R-:W-:Y:S07]  /*6c70*/  LEPC R20, `(.L_x_98) ;  /* 0x000000001014794e */ /* 0x000fee0000000000 */
[----:B--2-4-:R-:W-:Y:S05]  /*6c80*/  CALL.ABS.NOINC R2 ;  /* 0x0000000002007343 */ /* 0x014fea0003c00000 */
.L_x_98:
[C---:B----4-:R-:W-:Y:S01]  /*6c90*/  SHF.L.U32 R40, R48.reuse, 0x10, RZ ;  /* 0x0000001030287819 */ /* 0x050fe200000006ff */
[----:B------:R-:W-:Y:S05]  /*6ca0*/  WARPSYNC.ALL ;  /* 0x0000000000007948 */ /* 0x000fea0003800000 */
[----:B------:R-:W-:Y:S01]  /*6cb0*/  R2UR UR4, R39 ;  /* 0x00000000270472ca */ /* 0x000fe200000e0000 */
[----:B------:R-:W-:Y:S01]  /*6cc0*/  BSSY.RECONVERGENT B0, `(.L_x_99) ;  /* 0x000008a000007945 */ /* 0x000fe20003800200 */
[----:B------:R-:W-:Y:S02]  /*6cd0*/  LOP3.LUT R43, R48, 0xffff0000, RZ, 0xc0, !PT ;  /* 0xffff0000302b7812 */ /* 0x000fe400078ec0ff */
[----:B------:R-:W-:Y:S02]  /*6ce0*/  LOP3.LUT R42, R49, 0xffff0000, RZ, 0xc0, !PT ;  /* 0xffff0000312a7812 */ /* 0x000fe400078ec0ff */
[----:B------:R-:W-:Y:S02]  /*6cf0*/  SHF.L.U32 R45, R51, 0x10, RZ ;  /* 0x00000010332d7819 */ /* 0x000fe400000006ff */
[----:B--2---:R-:W-:Y:S02]  /*6d00*/  LOP3.LUT R44, R75, 0xffff0000, RZ, 0xc0, !PT ;  /* 0xffff00004b2c7812 */ /* 0x004fe400078ec0ff */
[----:B------:R-:W-:Y:S02]  /*6d10*/  ISETP.NE.AND P0, PT, R89, RZ, PT ;  /* 0x000000ff5900720c */ /* 0x000fe40003f05270 */
[----:B------:R-:W-:Y:S01]  /*6d20*/  IADD3 R46, PT, PT, R46, 0x1, RZ ;  /* 0x000000012e2e7810 */ /* 0x000fe20007ffe0ff */
[----:B------:R-:W2:Y:S02]  /*6d30*/  LDTM.x32 R4, tmem[UR4] ;  /* 0x00000004000479ee */ /* 0x000ea400082c0000 */
[C---:B--2---:R-:W-:Y:S01]  /*6d40*/  FMUL R0, R38.reuse, R4 ;  /* 0x0000000426007220 */ /* 0x044fe20000400000 */
[C---:B------:R-:W-:Y:S01]  /*6d50*/  FMUL R2, R38.reuse, R5 ;  /* 0x0000000526027220 */ /* 0x040fe20000400000 */
[C---:B-1----:R-:W-:Y:S01]  /*6d60*/  FMUL R3, R38.reuse, R6 ;  /* 0x0000000626037220 */ /* 0x042fe20000400000 */
[----:B------:R-:W-:Y:S01]  /*6d70*/  FMUL R7, R38, R7 ;  /* 0x0000000726077220 */ /* 0x000fe20000400000 */
[----:B------:R-:W-:Y:S01]  /*6d80*/  FFMA R0, R41, R40, R0 ;  /* 0x0000002829007223 */ /* 0x000fe20000000000 */
[----:B------:R-:W-:Y:S01]  /*6d90*/  SHF.L.U32 R40, R49, 0x10, RZ ;  /* 0x0000001031287819 */ /* 0x000fe200000006ff */
[C---:B------:R-:W-:Y:S01]  /*6da0*/  FFMA R2, R41.reuse, R43, R2 ;  /* 0x0000002b29027223 */ /* 0x040fe20000000002 */
[----:B------:R-:W-:Y:S01]  /*6db0*/  SHF.L.U32 R43, R50, 0x10, RZ ;  /* 0x00000010322b7819 */ /* 0x000fe200000006ff */
[C---:B------:R-:W-:Y:S01]  /*6dc0*/  FMUL R4, R38.reuse, R8 ;  /* 0x0000000826047220 */ /* 0x040fe20000400000 */
[----:B------:R-:W-:Y:S01]  /*6dd0*/  FMUL R5, R38, R9 ;  /* 0x0000000926057220 */ /* 0x000fe20000400000 */
[C---:B------:R-:W-:Y:S01]  /*6de0*/  FFMA R3, R41.reuse, R40, R3 ;  /* 0x0000002829037223 */ /* 0x040fe20000000003 */
[----:B------:R-:W-:Y:S01]  /*6df0*/  LOP3.LUT R40, R50, 0xffff0000, RZ, 0xc0, !PT ;  /* 0xffff000032287812 */ /* 0x000fe200078ec0ff */
[----:B------:R-:W-:Y:S01]  /*6e00*/  FFMA R7, R41, R42, R7 ;  /* 0x0000002a29077223 */ /* 0x000fe20000000007 */
[----:B------:R-:W-:Y:S01]  /*6e10*/  LOP3.LUT R42, R51, 0xffff0000, RZ, 0xc0, !PT ;  /* 0xffff0000332a7812 */ /* 0x000fe200078ec0ff */
[----:B------:R-:W-:Y:S01]  /*6e20*/  FMUL R6, R38, R10 ;  /* 0x0000000a26067220 */ /* 0x000fe20000400000 */
[----:B------:R-:W-:Y:S01]  /*6e30*/  F2FP.BF16.F32.PACK_AB R52, R2, R0 ;  /* 0x000000000234723e */ /* 0x000fe200000010ff */
[----:B------:R-:W-:Y:S01]  /*6e40*/  FMUL R11, R38, R11 ;  /* 0x0000000b260b7220 */ /* 0x000fe20000400000 */
[----:B------:R-:W-:Y:S01]  /*6e50*/  F2FP.BF16.F32.PACK_AB R53, R7, R3 ;  /* 0x000000030735723e */ /* 0x000fe200000010ff */
[----:B------:R-:W-:Y:S01]  /*6e60*/  FFMA R4, R41, R43, R4 ;  /* 0x0000002b29047223 */ /* 0x000fe20000000004 */
[----:B------:R-:W-:Y:S01]  /*6e70*/  SHF.L.U32 R43, R57, 0x10, RZ ;  /* 0x00000010392b7819 */ /* 0x000fe200000006ff */
[C---:B------:R-:W-:Y:S01]  /*6e80*/  FFMA R5, R41.reuse, R40, R5 ;  /* 0x0000002829057223 */ /* 0x040fe20000000005 */
[C---:B------:R-:W-:Y:S01]  /*6e90*/  SHF.L.U32 R40, R56.reuse, 0x10, RZ ;  /* 0x0000001038287819 */ /* 0x040fe200000006ff */
[----:B------:R-:W-:Y:S01]  /*6ea0*/  FFMA R6, R41, R45, R6 ;  /* 0x0000002d29067223 */ /* 0x000fe20000000006 */
[----:B------:R-:W-:Y:S01]  /*6eb0*/  SHF.L.U32 R45, R59, 0x10, RZ ;  /* 0x000000103b2d7819 */ /* 0x000fe200000006ff */
[----:B------:R-:W-:Y:S01]  /*6ec0*/  FFMA R11, R41, R42, R11 ;  /* 0x0000002a290b7223 */ /* 0x000fe2000000000b */
[----:B------:R-:W-:Y:S01]  /*6ed0*/  LOP3.LUT R42, R56, 0xffff0000, RZ, 0xc0, !PT ;  /* 0xffff0000382a7812 */ /* 0x000fe200078ec0ff */
[C---:B------:R-:W-:Y:S01]  /*6ee0*/  FMUL R8, R38.reuse, R12 ;  /* 0x0000000c26087220 */ /* 0x040fe20000400000 */
[----:B------:R-:W-:Y:S01]  /*6ef0*/  F2FP.BF16.F32.PACK_AB R54, R5, R4 ;  /* 0x000000040536723e */ /* 0x000fe200000010ff */
[C---:B------:R-:W-:Y:S01]  /*6f00*/  FMUL R9, R38.reuse, R13 ;  /* 0x0000000d26097220 */ /* 0x040fe20000400000 */
[----:B------:R-:W-:Y:S01]  /*6f10*/  F2FP.BF16.F32.PACK_AB R55, R11, R6 ;  /* 0x000000060b37723e */ /* 0x000fe200000010ff */
[----:B------:R-:W-:Y:S01]  /*6f20*/  FMUL R10, R38, R14 ;  /* 0x0000000e260a7220 */ /* 0x000fe20000400000 */
[----:B------:R-:W-:Y:S01]  /*6f30*/  FFMA R8, R41, R40, R8 ;  /* 0x0000002829087223 */ /* 0x000fe20000000008 */
[----:B------:R-:W-:Y:S01]  /*6f40*/  LOP3.LUT R40, R57, 0xffff0000, RZ, 0xc0, !PT ;  /* 0xffff000039287812 */ /* 0x000fe200078ec0ff */
[C---:B------:R-:W-:Y:S01]  /*6f50*/  FFMA R9, R41.reuse, R42, R9 ;  /* 0x0000002a29097223 */ /* 0x040fe20000000009 */
[----:B------:R-:W-:Y:S01]  /*6f60*/  LOP3.LUT R42, R58, 0xffff0000, RZ, 0xc0, !PT ;  /* 0xffff00003a2a7812 */ /* 0x000fe200078ec0ff */
[----:B------:R-:W-:Y:S01]  /*6f70*/  FMUL R15, R38, R15 ;  /* 0x0000000f260f7220 */ /* 0x000fe20000400000 */
[----:B------:R-:W-:Y:S01]  /*6f80*/  FFMA R10, R41, R43, R10 ;  /* 0x0000002b290a7223 */ /* 0x000fe2000000000a */
[----:B------:R-:W-:Y:S01]  /*6f90*/  SHF.L.U32 R43, R58, 0x10, RZ ;  /* 0x000000103a2b7819 */ /* 0x000fe200000006ff */
[C---:B------:R-:W-:Y:S01]  /*6fa0*/  FMUL R12, R38.reuse, R16 ;  /* 0x00000010260c7220 */ /* 0x040fe20000400000 */
[----:B------:R-:W-:Y:S01]  /*6fb0*/  F2FP.BF16.F32.PACK_AB R60, R9, R8 ;  /* 0x00000008093c723e */ /* 0x000fe200000010ff */
[----:B------:R-:W-:Y:S01]  /*6fc0*/  FFMA R15, R41, R40, R15 ;  /* 0x00000028290f7223 */ /* 0x000fe2000000000f */
[----:B------:R-:W-:Y:S01]  /*6fd0*/  LOP3.LUT R40, R59, 0xffff0000, RZ, 0xc0, !PT ;  /* 0xffff00003b287812 */ /* 0x000fe200078ec0ff */
[C---:B------:R-:W-:Y:S01]  /*6fe0*/  FMUL R13, R38.reuse, R17 ;  /* 0x00000011260d7220 */ /* 0x040fe20000400000 */
[C---:B------:R-:W-:Y:S01]  /*6ff0*/  FMUL R14, R38.reuse, R18 ;  /* 0x00000012260e7220 */ /* 0x040fe20000400000 */
[----:B------:R-:W-:Y:S01]  /*7000*/  FMUL R19, R38, R19 ;  /* 0x0000001326137220 */ /* 0x000fe20000400000 */
[----:B------:R-:W-:Y:S01]  /*7010*/  F2FP.BF16.F32.PACK_AB R61, R15, R10 ;  /* 0x0000000a0f3d723e */ /* 0x000fe200000010ff */
[C---:B------:R-:W-:Y:S01]  /*7020*/  FFMA R12, R41.reuse, R43, R12 ;  /* 0x0000002b290c7223 */ /* 0x040fe2000000000c */
[C---:B------:R-:W-:Y:S01]  /*7030*/  SHF.L.U32 R43, R64.reuse, 0x10, RZ ;  /* 0x00000010402b7819 */ /* 0x040fe200000006ff */
[----:B------:R-:W-:Y:S01]  /*7040*/  FFMA R13, R41, R42, R13 ;  /* 0x0000002a290d7223 */ /* 0x000fe2000000000d */
[----:B------:R-:W-:Y:S01]  /*7050*/  LOP3.LUT R42, R65, 0xffff0000, RZ, 0xc0, !PT ;  /* 0xffff0000412a7812 */ /* 0x000fe200078ec0ff */
[----:B------:R-:W-:Y:S01]  /*7060*/  FFMA R14, R41, R45, R14 ;  /* 0x0000002d290e7223 */ /* 0x000fe2000000000e */
[----:B------:R-:W-:Y:S01]  /*7070*/  SHF.L.U32 R45, R65, 0x10, RZ ;  /* 0x00000010412d7819 */ /* 0x000fe200000006ff */
[----:B------:R1:W-:Y:S01]  /*7080*/  STS.128 [R116], R52 ;  /* 0x0000003474007388 */ /* 0x0003e20000000c00 */
[----:B------:R-:W-:Y:S01]  /*7090*/  F2FP.BF16.F32.PACK_AB R62, R13, R12 ;  /* 0x0000000c0d3e723e */ /* 0x000fe200000010ff */
[----:B------:R-:W-:Y:S01]  /*70a0*/  FFMA R19, R41, R40, R19 ;  /* 0x0000002829137223 */ /* 0x000fe20000000013 */
[----:B------:R-:W-:Y:S01]  /*70b0*/  LOP3.LUT R40, R64, 0xffff0000, RZ, 0xc0, !PT ;  /* 0xffff000040287812 */ /* 0x000fe200078ec0ff */
[C---:B------:R-:W-:Y:S01]  /*70c0*/  FMUL R16, R38.reuse, R20 ;  /* 0x0000001426107220 */ /* 0x040fe20000400000 */
[C---:B------:R-:W-:Y:S01]  /*70d0*/  FMUL R17, R38.reuse, R21 ;  /* 0x0000001526117220 */ /* 0x040fe20000400000 */
[C---:B------:R-:W-:Y:S01]  /*70e0*/  FMUL R18, R38.reuse, R22 ;  /* 0x0000001626127220 */ /* 0x040fe20000400000 */
[----:B------:R-:W-:Y:S01]  /*70f0*/  F2FP.BF16.F32.PACK_AB R63, R19, R14 ;  /* 0x0000000e133f723e */ /* 0x000fe200000010ff */
[----:B------:R-:W-:Y:S01]  /*7100*/  FMUL R23, R38, R23 ;  /* 0x0000001726177220 */ /* 0x000fe20000400000 */
[----:B------:R-:W-:Y:S01]  /*7110*/  FFMA R16, R41, R43, R16 ;  /* 0x0000002b29107223 */ /* 0x000fe20000000010 */
[----:B------:R-:W-:Y:S01]  /*7120*/  SHF.L.U32 R43, R67, 0x10, RZ ;  /* 0x00000010432b7819 */ /* 0x000fe200000006ff */
[C---:B------:R-:W-:Y:S01]  /*7130*/  FFMA R17, R41.reuse, R40, R17 ;  /* 0x0000002829117223 */ /* 0x040fe20000000011 */
[----:B------:R1:W-:Y:S01]  /*7140*/  STS.128 [R115+0x10], R60 ;  /* 0x0000103c73007388 */ /* 0x0003e20000000c00 */
        /* <DEDUP_REMOVED lines=8> */
[C---:B------:R-:W-:Y:S01]  /*71d0*/  FMUL R22, R38.reuse, R26 ;  /* 0x0000001a26167220 */ /* 0x040fe20000400000 */
[----:B------:R-:W-:Y:S01]  /*71e0*/  FFMA R20, R41, R40, R20 ;  /* 0x0000002829147223 */ /* 0x000fe20000000014 */
[----:B------:R-:W-:Y:S01]  /*71f0*/  LOP3.LUT R40, R67, 0xffff0000, RZ, 0xc0, !PT ;  /* 0xffff000043287812 */ /* 0x000fe200078ec0ff */
[C---:B------:R-:W-:Y:S01]  /*7200*/  FFMA R21, R41.reuse, R42, R21 ;  /* 0x0000002a29157223 */ /* 0x040fe20000000015 */
[C---:B------:R-:W-:Y:S01]  /*7210*/  FFMA R22, R41.reuse, R43, R22 ;  /* 0x0000002b29167223 */ /* 0x040fe20000000016 */
[----:B------:R-:W-:Y:S01]  /*7220*/  FMUL R27, R38, R27 ;  /* 0x0000001b261b7220 */ /* 0x000fe20000400000 */
[----:B------:R-:W-:Y:S01]  /*7230*/  SHF.L.U32 R43, R72, 0x10, RZ ;  /* 0x00000010482b7819 */ /* 0x000fe200000006ff */
[----:B------:R-:W-:Y:S01]  /*7240*/  FMUL R24, R38, R28 ;  /* 0x0000001c26187220 */ /* 0x000fe20000400000 */
[----:B------:R-:W-:Y:S01]  /*7250*/  LOP3.LUT R42, R72, 0xffff0000, RZ, 0xc0, !PT ;  /* 0xffff0000482a7812 */ /* 0x000fe200078ec0ff */
[C---:B------:R-:W-:Y:S01]  /*7260*/  FMUL R25, R38.reuse, R29 ;  /* 0x0000001d26197220 */ /* 0x040fe20000400000 */
[C---:B------:R-:W-:Y:S01]  /*7270*/  FMUL R26, R38.reuse, R30 ;  /* 0x0000001e261a7220 */ /* 0x040fe20000400000 */
[C---:B------:R-:W-:Y:S01]  /*7280*/  FFMA R27, R41.reuse, R40, R27 ;  /* 0x00000028291b7223 */ /* 0x040fe2000000001b */
[----:B------:R-:W-:Y:S01]  /*7290*/  FFMA R24, R41, R43, R24 ;  /* 0x0000002b29187223 */ /* 0x000fe20000000018 */
[----:B------:R-:W-:Y:S01]  /*72a0*/  LOP3.LUT R40, R73, 0xffff0000, RZ, 0xc0, !PT ;  /* 0xffff000049287812 */ /* 0x000fe200078ec0ff */
[C---:B------:R-:W-:Y:S01]  /*72b0*/  FFMA R25, R41.reuse, R42, R25 ;  /* 0x0000002a29197223 */ /* 0x040fe20000000019 */
[----:B------:R-:W-:Y:S01]  /*72c0*/  FMUL R31, R38, R31 ;  /* 0x0000001f261f7220 */ /* 0x000fe20000400000 */
[----:B------:R-:W-:Y:S01]  /*72d0*/  SHF.L.U32 R43, R74, 0x10, RZ ;  /* 0x000000104a2b7819 */ /* 0x000fe200000006ff */
[----:B------:R-:W-:Y:S01]  /*72e0*/  FFMA R26, R41, R45, R26 ;  /* 0x0000002d291a7223 */ /* 0x000fe2000000001a */
[----:B------:R-:W-:Y:S01]  /*72f0*/  FMUL R28, R38, R32 ;  /* 0x00000020261c7220 */ /* 0x000fe20000400000 */
[----:B------:R-:W-:Y:S01]  /*7300*/  LOP3.LUT R42, R74, 0xffff0000, RZ, 0xc0, !PT ;  /* 0xffff00004a2a7812 */ /* 0x000fe200078ec0ff */
[C---:B------:R-:W-:Y:S01]  /*7310*/  FMUL R29, R38.reuse, R33 ;  /* 0x00000021261d7220 */ /* 0x040fe20000400000 */
[----:B------:R-:W-:Y:S01]  /*7320*/  SHF.L.U32 R45, R75, 0x10, RZ ;  /* 0x000000104b2d7819 */ /* 0x000fe200000006ff */
[C---:B------:R-:W-:Y:S01]  /*7330*/  FMUL R30, R38.reuse, R34 ;  /* 0x00000022261e7220 */ /* 0x040fe20000400000 */
[----:B------:R-:W-:Y:S01]  /*7340*/  FFMA R31, R41, R40, R31 ;  /* 0x00000028291f7223 */ /* 0x000fe2000000001f */
[----:B------:R-:W-:Y:S01]  /*7350*/  FMUL R35, R38, R35 ;  /* 0x0000002326237220 */ /* 0x000fe20000400000 */
[----:B------:R-:W-:Y:S01]  /*7360*/  F2FP.BF16.F32.PACK_AB R69, R23, R18 ;  /* 0x000000121745723e */ /* 0x000fe200000010ff */
[----:B------:R-:W-:Y:S01]  /*7370*/  FFMA R28, R41, R43, R28 ;  /* 0x0000002b291c7223 */ /* 0x000fe2000000001c */
[----:B------:R-:W-:Y:S01]  /*7380*/  F2FP.BF16.F32.PACK_AB R70, R21, R20 ;  /* 0x000000141546723e */ /* 0x000fe200000010ff */
[----:B------:R-:W-:Y:S01]  /*7390*/  FFMA R29, R41, R42, R29 ;  /* 0x0000002a291d7223 */ /* 0x000fe2000000001d */
[----:B------:R-:W-:Y:S01]  /*73a0*/  F2FP.BF16.F32.PACK_AB R71, R27, R22 ;  /* 0x000000161b47723e */ /* 0x000fe200000010ff */
[C---:B------:R-:W-:Y:S01]  /*73b0*/  FFMA R30, R41.reuse, R45, R30 ;  /* 0x0000002d291e7223 */ /* 0x040fe2000000001e */
[----:B------:R-:W-:Y:S01]  /*73c0*/  FFMA R35, R41, R44, R35 ;  /* 0x0000002c29237223 */ /* 0x000fe20000000023 */
[----:B------:R-:W-:Y:S02]  /*73d0*/  F2FP.BF16.F32.PACK_AB R80, R25, R24 ;  /* 0x000000181950723e */ /* 0x000fe400000010ff */
[----:B------:R1:W-:Y:S01]  /*73e0*/  STS.128 [R114+0x20], R68 ;  /* 0x0000204472007388 */ /* 0x0003e20000000c00 */
[----:B------:R-:W-:Y:S02]  /*73f0*/  F2FP.BF16.F32.PACK_AB R81, R31, R26 ;  /* 0x0000001a1f51723e */ /* 0x000fe400000010ff */
[----:B------:R-:W-:Y:S02]  /*7400*/  F2FP.BF16.F32.PACK_AB R82, R29, R28 ;  /* 0x0000001c1d52723e */ /* 0x000fe400000010ff */
[----:B------:R-:W-:Y:S05]  /*7410*/  F2FP.BF16.F32.PACK_AB R83, R35, R30 ;  /* 0x0000001e2353723e */ /* 0x000fea00000010ff */
[----:B------:R1:W-:Y:S01]  /*7420*/  STS.128 [R103+0x10], R80 ;  /* 0x0000105067007388 */ /* 0x0003e20000000c00 */
[----:B------:R-:W-:Y:S01]  /*7430*/  @!PT LDS RZ, [RZ] ;  /* 0x00000000fffff984 */ /* 0x000fe20000000800 */
[----:B------:R-:W-:Y:S01]  /*7440*/  @!PT LDS RZ, [RZ] ;  /* 0x00000000fffff984 */ /* 0x000fe20000000800 */
[----:B------:R-:W-:Y:S01]  /*7450*/  @!PT LDS RZ, [RZ] ;  /* 0x00000000fffff984 */ /* 0x000fe20000000800 */
[----:B------:R-:W-:Y:S01]  /*7460*/  @!PT LDS RZ, [RZ] ;  /* 0x00000000fffff984 */ /* 0x000fe20000000800 */
[----:B------:R2:W-:Y:S07]  /*7470*/  MEMBAR.ALL.CTA ;  /* 0x0000000000007992 */ /* 0x0005ee0000008000 */
[----:B--2---:R-:W2:Y:S02]  /*7480*/  FENCE.VIEW.ASYNC.S ;  /* 0x00000000000073c6 */ /* 0x004ea40000000000 */
[----:B--2---:R-:W-:Y:S06]  /*7490*/  BAR.SYNC.DEFER_BLOCKING 0x1, 0x80 ;  /* 0x0042000000007b1d */ /* 0x004fec0000010000 */
[----:B------:R-:W-:Y:S05]  /*74a0*/  @P0 BRA `(.L_x_100) ;  /* 0x00000000002c0947 */ /* 0x000fea0003800000 */
[----:B------:R-:W2:Y:S01]  /*74b0*/  LDCU.64 UR6, c[0x0][0x348] ;  /* 0x00006900ff0677ac */ /* 0x000ea20008000a00 */
[----:B------:R-:W-:Y:S02]  /*74c0*/  R2UR UR5, R118 ;  /* 0x00000000760572ca */ /* 0x000fe400000e0000 */
[----:B------:R-:W-:Y:S02]  /*74d0*/  R2UR UR42, R111 ;  /* 0x000000006f2a72ca */ /* 0x000fe400000e0000 */
[----:B------:R-:W-:Y:S02]  /*74e0*/  R2UR UR43, R110 ;  /* 0x000000006e2b72ca */ /* 0x000fe400000e0000 */
[----:B------:R-:W-:Y:S02]  /*74f0*/  R2UR UR44, R108 ;  /* 0x000000006c2c72ca */ /* 0x000fe400000e0000 */
[----:B------:R-:W-:Y:S05]  /*7500*/  R2UR UR45, R109 ;  /* 0x000000006d2d72ca */ /* 0x000fea00000e0000 */
[----:B------:R-:W-:Y:S02]  /*7510*/  UIADD3 UR40, UPT, UPT, UR49, 0x200, UR5 ;  /* 0x0000020031287890 */ /* 0x000fe4000fffe005 */
[----:B--2---:R-:W-:Y:S04]  /*7520*/  UIADD3 UR4, UP0, UPT, UR6, 0x780, URZ ;  /* 0x0000078006047890 */ /* 0x004fe8000ff1e0ff */
[----:B------:R-:W-:Y:S09]  /*7530*/  UIADD3.X UR5, UPT, UPT, URZ, UR7, URZ, UP0, !UPT ;  /* 0x00000007ff057290 */ /* 0x000ff200087fe4ff */
[----:B------:R2:W-:Y:S02]  /*7540*/  UTMASTG.5D.IM2COL [UR40], [UR4] ;  /* 0x00000028040073b5 */ /* 0x0005e40008060000 */
[----:B--2---:R0:W-:Y:S02]  /*7550*/  UTMACMDFLUSH ;  /* 0x00000000000079b7 */ /* 0x0041e40000000000 */
.L_x_100:
[----:B------:R-:W-:Y:S05]  /*7560*/  BSYNC.RECONVERGENT B0 ;  /* 0x0000000000007941 */ /* 0x000fea0003800200 */
.L_x_99:
[----:B------:R-:W-:Y:S01]  /*7570*/  R2UR UR40, R46 ;  /* 0x000000002e2872ca */ /* 0x000fe200000e0000 */
[----:B------:R-:W-:Y:S11]  /*7580*/  BSSY.RECONVERGENT B0, `(.L_x_101) ;  /* 0x0000006000007945 */ /* 0x000ff60003800200 */
[----:B------:R-:W-:Y:S01]  /*7590*/  @!UPT UIADD3 URZ, UPT, UPT, URZ, URZ, URZ ;  /* 0x000000fffffff290 */ /* 0x000fe2000fffe0ff */
[----:B------:R-:W-:Y:S04]  /*75a0*/  UISETP.NE.AND UP0, UPT, UR40, 0x3, UPT ;  /* 0x000000032800788c */ /* 0x000fe8000bf05270 */
[----:B------:R-:W-:Y:S01]  /*75b0*/  USEL UR42, UR40, URZ, UP0 ;  /* 0x000000ff282a7287 */ /* 0x000fe20008000000 */
[----:B------:R-:W-:Y:S11]  /*75c0*/  @P0 BRA `(.L_x_102) ;  /* 0x0000000000040947 */ /* 0x000ff60003800000 */
[----:B------:R-:W-:Y:S04]  /*75d0*/  DEPBAR.LE SB0, 0x1 ;  /* 0x000080400000791a */ /* 0x000fe80000000000 */
.L_x_102:
[----:B------:R-:W-:Y:S05]  /*75e0*/  BSYNC.RECONVERGENT B0 ;  /* 0x0000000000007941 */ /* 0x000fea0003800200 */
.L_x_101:
[----:B------:R-:W-:Y:S01]  /*75f0*/  BAR.SYNC.DEFER_BLOCKING 0x1, 0x80 ;  /* 0x0042000000007b1d */ /* 0x000fe20000010000 */
[----:B------:R-:W-:Y:S01]  /*7600*/  ISETP.NE.AND P1, PT, R113, RZ, PT ;  /* 0x000000ff7100720c */ /* 0x000fe20003f25270 */
[----:B------:R-:W-:Y:S01]  /*7610*/  UISETP.NE.AND UP0, UPT, UR51, URZ, UPT ;  /* 0x000000ff3300728c */ /* 0x000fe2000bf05270 */
[----:B------:R-:W-:Y:S11]  /*7620*/  LEA R3, R120, UR49, 0x3 ;  /* 0x0000003178037c11 */ /* 0x000ff6000f8e18ff */
[----:B------:R-:W-:Y:S01]  /*7630*/  @P1 SHF.L.U32 R4, R47, 0x1f, RZ ;  /* 0x0000001f2f041819 */ /* 0x000fe200000006ff */
[----:B------:R-:W-:Y:S06]  /*7640*/  BRA.U !UP0, `(.L_x_103) ;  /* 0x0000000108287547 */ /* 0x000fec000b800000 */
[----:B------:R-:W2:Y:S01]  /*7650*/  S2R R0, SR_CgaCtaId ;  /* 0x0000000000007919 */ /* 0x000ea20000008800 */
[----:B------:R-:W-:Y:S05]  /*7660*/  IMAD.U32 R2, RZ, RZ, UR52 ;  /* 0x00000034ff027e24 */ /* 0x000fea000f8e00ff */
[C---:B------:R-:W-:Y:S01]  /*7670*/  @P1 LEA R5, R2.reuse, UR49, 0x3 ;  /* 0x0000003102051c11 */ /* 0x040fe2000f8e18ff */
[----:B------:R-:W-:Y:S04]  /*7680*/  VIADD R2, R2, 0x1 ;  /* 0x0000000102027836 */ /* 0x000fe80000000000 */
[----:B------:R-:W-:Y:S01]  /*7690*/  @P1 VIADD R5, R5, 0x118 ;  /* 0x0000011805051836 */ /* 0x000fe20000000000 */
[C---:B------:R-:W-:Y:S04]  /*76a0*/  ISETP.NE.AND P0, PT, R2.reuse, 0x3, PT ;  /* 0x000000030200780c */ /* 0x040fe80003f05270 */
[----:B------:R-:W-:Y:S04]  /*76b0*/  SEL R2, R2, RZ, P0 ;  /* 0x000000ff02027207 */ /* 0x000fe80000000000 */
[----:B------:R-:W-:Y:S02]  /*76c0*/  R2UR UR52, R2 ;  /* 0x00000000023472ca */ /* 0x000fe400000e0000 */
[----:B--2---:R-:W-:Y:S04]  /*76d0*/  @P1 PRMT R0, R0, 0x654, R5 ;  /* 0x0000065400001816 */ /* 0x004fe80000000005 */
[----:B------:R2:W-:Y:S09]  /*76e0*/  @P1 SYNCS.ARRIVE.TRANS64.RED.A1T0 RZ, [R0+URZ], RZ ;  /* 0x000000ff00ff19a7 */ /* 0x0005f200081004ff */
.L_x_103:
[----:B------:R-:W3:Y:S01]  /*76f0*/  @P1 SYNCS.PHASECHK.TRANS64.TRYWAIT P0, [R3+URZ+0x100], R4 ;  /* 0x00010004030015a7 */ /* 0x000ee200080011ff */
[----:B------:R-:W-:Y:S01]  /*7700*/  BSSY B1, `(.L_x_104) ;  /* 0x0000015000017945 */ /* 0x000fe20003800000 */
[----:B---3--:R-:W-:Y:S03]  /*7710*/  @P1 SEL R117, RZ, 0x1, !P0 ;  /* 0x00000001ff751807 */ /* 0x008fe60004000000 */
[----:B------:R-:W-:Y:S05]  /*7720*/  @!P1 BRA `(.L_x_105) ;  /* 0x0000000000489947 */ /* 0x000fea0003800000 */
[----:B------:R-:W-:Y:S01]  /*7730*/  ISETP.NE.AND P1, PT, R119, RZ, PT ;  /* 0x000000ff7700720c */ /* 0x000fe20003f25270 */
[----:B------:R-:W-:Y:S01]  /*7740*/  BSSY B0, `(.L_x_106) ;  /* 0x000000a000007945 */ /* 0x000fe20003800000 */
[----:B------:R-:W-:Y:S11]  /*7750*/  ISETP.NE.AND P0, PT, R117, RZ, PT ;  /* 0x000000ff7500720c */ /* 0x000ff60003f05270 */
[----:B------:R-:W-:Y:S04]  /*7760*/  @P1 IMAD R120, R120, 0x2000, R107 ;  /* 0x0000200078781824 */ /* 0x000fe800078e026b */
[----:B------:R-:W-:Y:S01]  /*7770*/  @P1 IMAD.IADD R5, R101, 0x1, R120 ;  /* 0x0000000165051824 */ /* 0x000fe200078e0278 */
[----:B------:R-:W-:Y:S03]  /*7780*/  @P1 IADD3 R2, PT, PT, R100, R120, RZ ;  /* 0x0000007864021210 */ /* 0x000fe60007ffe0ff */
[----:B--2---:R-:W-:Y:S01]  /*7790*/  @P1 IMAD.IADD R0, R106, 0x1, R5 ;  /* 0x000000016a001824 */ /* 0x004fe200078e0205 */
[----:B------:R-:W-:Y:S06]  /*77a0*/  @P0 BRA `(.L_x_107) ;  /* 0x00000000000c0947 */ /* 0x000fec0003800000 */
[----:B------:R-:W-:Y:S04]  /*77b0*/  SHF.L.U32 R4, R47, 0x1f, RZ ;  /* 0x0000001f2f047819 */ /* 0x000fe800000006ff */
[----:B------:R-:W2:Y:S02]  /*77c0*/  SYNCS.PHASECHK.TRANS64.TRYWAIT P0, [R3+URZ+0x100], R4 ;  /* 0x00010004030075a7 */ /* 0x000ea400080011ff */
[----:B--2---:R-:W-:Y:S05]  /*77d0*/  @!P0 BRA `(.L_x_108) ;  /* 0x0000001c00088947 */ /* 0x004fea0003800000 */
.L_x_107:
[----:B------:R-:W-:Y:S05]  /*77e0*/  BSYNC B0 ;  /* 0x0000000000007941 */ /* 0x000fea0003800000 */
.L_x_106:
[----:B------:R-:W-:Y:S11]  /*77f0*/  ISETP.NE.AND P0, PT, R119, RZ, PT ;  /* 0x000000ff7700720c */ /* 0x000ff60003f05270 */
[----:B------:R-:W-:Y:S02]  /*7800*/  @!UPT UIADD3 URZ, UPT, UPT, URZ, URZ, URZ ;  /* 0x000000fffffff290 */ /* 0x000fe4000fffe0ff */
[----:B------:R3:W4:Y:S04]  /*7810*/  @P0 LDS.128 R48, [R120] ;  /* 0x0000000078300984 */ /* 0x0007280000000c00 */
[----:B------:R3:W1:Y:S04]  /*7820*/  @P0 LDS.128 R64, [R2+0x20] ;  /* 0x0000200002400984 */ /* 0x0006680000000c00 */
[----:B------:R3:W1:Y:S04]  /*7830*/  @P0 LDS.128 R56, [R5+0x10] ;  /* 0x0000100005380984 */ /* 0x0006680000000c00 */
[----:B------:R3:W1:Y:S02]  /*7840*/  @P0 LDS.128 R72, [R0+0x10] ;  /* 0x0000100000480984 */ /* 0x0006640000000c00 */
.L_x_105:
[----:B------:R-:W-:Y:S05]  /*7850*/  BSYNC B1 ;  /* 0x0000000000017941 */ /* 0x000fea0003800000 */
.L_x_104:
[----:B--23--:R-:W-:Y:S05]  /*7860*/  VIADD R0, R39, 0x20 ;  /* 0x0000002027007836 */ /* 0x00cfea0000000000 */
[----:B------:R-:W-:Y:S04]  /*7870*/  SHF.R.U32.HI R0, RZ, 0x15, R0 ;  /* 0x00000015ff007819 */ /* 0x000fe80000011600 */
[----:B------:R-:W-:Y:S11]  /*7880*/  LOP3.LUT P0, RZ, R0, 0x3, R91, 0x48, !PT ;  /* 0x0000000300ff7812 */ /* 0x000ff6000780485b */
[----:B------:R-:W-:Y:S02]  /*7890*/  @!UPT UIADD3 URZ, UPT, UPT, URZ, URZ, URZ ;  /* 0x000000fffffff290 */ /* 0x000fe4000fffe0ff */
[----:B------:R-:W-:Y:S05]  /*78a0*/  @!P0 BRA `(.L_x_109) ;  /* 0x0000000000408947 */ /* 0x000fea0003800000 */
[----:B------:R-:W2:Y:S01]  /*78b0*/  LDCU.64 UR8, c[0x4][0x70] ;  /* 0x01000e00ff0877ac */ /* 0x000ea20008000a00 */
[----:B------:R-:W-:Y:S01]  /*78c0*/  MOV R3, 0x0 ;  /* 0x0000000000037802 */ /* 0x000fe20000000f00 */
[----:B------:R-:W-:Y:S02]  /*78d0*/  HFMA2 R12, -RZ, RZ, 0, 5.9604644775390625e-08 ;  /* 0x00000001ff0c7431 */ /* 0x000fe400000001ff */
[----:B------:R-:W-:Y:S02]  /*78e0*/  IMAD.MOV.U32 R8, RZ, RZ, 0x192 ;  /* 0x00000192ff087424 */ /* 0x000fe400078e00ff */
[----:B------:R-:W-:Y:S01]  /*78f0*/  IMAD.MOV.U32 R13, RZ, RZ, RZ ;  /* 0x000000ffff0d7224 */ /* 0x000fe200078e00ff */
[----:B------:R-:W3:Y:S01]  /*7900*/  LDCU.64 UR6, c[0x4][0x78] ;  /* 0x01000f00ff0677ac */ /* 0x000ee20008000a00 */
[----:B------:R-:W1:Y:S01]  /*7910*/  LDC.64 R2, c[0x4][R3] ;  /* 0x0100000003027b82 */ /* 0x000e620000000a00 */
[----:B------:R-:W5:Y:S01]  /*7920*/  LDCU.64 UR4, c[0x4][0x10] ;  /* 0x01000200ff0477ac */ /* 0x000f620008000a00 */
[----:B--2---:R-:W-:Y:S01]  /*7930*/  MOV R5, UR9 ;  /* 0x0000000900057c02 */ /* 0x004fe20008000f00 */
[----:B------:R-:W-:Y:S01]  /*7940*/  IMAD.U32 R4, RZ, RZ, UR8 ;  /* 0x00000008ff047e24 */ /* 0x000fe2000f8e00ff */
[----:B---3--:R-:W-:Y:S01]  /*7950*/  MOV R7, UR7 ;  /* 0x0000000700077c02 */ /* 0x008fe20008000f00 */
[----:B------:R-:W-:Y:S01]  /*7960*/  IMAD.U32 R6, RZ, RZ, UR6 ;  /* 0x00000006ff067e24 */ /* 0x000fe2000f8e00ff */
[----:B-----5:R-:W-:Y:S01]  /*7970*/  MOV R11, UR5 ;  /* 0x00000005000b7c02 */ /* 0x020fe20008000f00 */
[----:B------:R-:W-:Y:S02]  /*7980*/  IMAD.U32 R10, RZ, RZ, UR4 ;  /* 0x00000004ff0a7e24 */ /* 0x000fe4000f8e00ff */
[----:B------:R-:W-:Y:S07]  /*7990*/  LEPC R20, `(.L_x_109) ;  /* 0x000000001014794e */ /* 0x000fee0000000000 */
[----:B-1--4-:R-:W-:Y:S05]  /*79a0*/  CALL.ABS.NOINC R2 ;  /* 0x0000000002007343 */ /* 0x012fea0003c00000 */
.L_x_109:
[----:B------:R-:W-:Y:S01]  /*79b0*/  ISETP.NE.AND P0, PT, R89, RZ, PT ;  /* 0x000000ff5900720c */ /* 0x000fe20003f05270 */
[----:B------:R-:W-:Y:S05]  /*79c0*/  WARPSYNC.ALL ;  /* 0x0000000000007948 */ /* 0x000fea0003800000 */
[----:B------:R-:W-:Y:S01]  /*79d0*/  R2UR UR4, R39 ;  /* 0x00000000270472ca */ /* 0x000fe200000e0000 */
[----:B------:R-:W2:Y:S01]  /*79e0*/  S2UR UR6, SR_CgaCtaId ;  /* 0x00000000000679c3 */ /* 0x000ea20000008800 */
[----:B------:R-:W-:Y:S01]  /*79f0*/  R2UR UR5, R102 ;  /* 0x00000000660572ca */ /* 0x000fe200000e0000 */
[----:B------:R-:W-:Y:S01]  /*7a00*/  BSSY.RECONVERGENT B0, `(.L_x_110) ;  /* 0x0000092000007945 */ /* 0x000fe20003800200 */
[C---:B----4-:R-:W-:Y:S02]  /*7a10*/  SHF.L.U32 R40, R48.reuse, 0x10, RZ ;  /* 0x0000001030287819 */ /* 0x050fe400000006ff */
[----:B------:R-:W-:Y:S02]  /*7a20*/  LOP3.LUT R42, R48, 0xffff0000, RZ, 0xc0, !PT ;  /* 0xffff0000302a7812 */ /* 0x000fe400078ec0ff */
[C---:B------:R-:W-:Y:S02]  /*7a30*/  SHF.L.U32 R43, R49.reuse, 0x10, RZ ;  /* 0x00000010312b7819 */ /* 0x040fe400000006ff */
[----:B------:R-:W-:Y:S02]  /*7a40*/  LOP3.LUT R44, R49, 0xffff0000, RZ, 0xc0, !PT ;  /* 0xffff0000312c7812 */ /* 0x000fe400078ec0ff */
[C---:B------:R-:W-:Y:S01]  /*7a50*/  SHF.L.U32 R45, R50.reuse, 0x10, RZ ;  /* 0x00000010322d7819 */ /* 0x040fe200000006ff */
[----:B------:R-:W3:Y:S01]  /*7a60*/  LDTM.x32 R4, tmem[UR4+0x20] ;  /* 0x00002004000479ee */ /* 0x000ee200082c0000 */
[----:B------:R-:W-:Y:S01]  /*7a70*/  LOP3.LUT R46, R50, 0xffff0000, RZ, 0xc0, !PT ;  /* 0xffff0000322e7812 */ /* 0x000fe200078ec0ff */
[----:B------:R-:W-:Y:S01]  /*7a80*/  NOP ;  /* 0x0000000000007918 */ /* 0x000fe20000000000 */
[C---:B------:R-:W-:Y:S01]  /*7a90*/  SHF.L.U32 R47, R51.reuse, 0x10, RZ ;  /* 0x00000010332f7819 */ /* 0x040fe200000006ff */
[----:B------:R-:W-:Y:S01]  /*7aa0*/  USHF.L.U32 UR4, UR42, 0xd, URZ ;  /* 0x0000000d2a047899 */ /* 0x000fe200080006ff */
[----:B------:R-:W-:Y:S01]  /*7ab0*/  LOP3.LUT R49, R51, 0xffff0000, RZ, 0xc0, !PT ;  /* 0xffff000033317812 */ /* 0x000fe200078ec0ff */
[----:B------:R-:W-:Y:S01]  /*7ac0*/  UIADD3 UR5, UPT, UPT, UR5, 0x160, URZ ;  /* 0x0000016005057890 */ /* 0x000fe2000fffe0ff */
[C---:B-1----:R-:W-:Y:S02]  /*7ad0*/  SHF.L.U32 R48, R56.reuse, 0x10, RZ ;  /* 0x0000001038307819 */ /* 0x042fe400000006ff */
[----:B------:R-:W-:Y:S02]  /*7ae0*/  LOP3.LUT R51, R56, 0xffff0000, RZ, 0xc0, !PT ;  /* 0xffff000038337812 */ /* 0x000fe400078ec0ff */
[C---:B------:R-:W-:Y:S02]  /*7af0*/  SHF.L.U32 R50, R57.reuse, 0x10, RZ ;  /* 0x0000001039327819 */ /* 0x040fe400000006ff */
[----:B------:R-:W-:Y:S02]  /*7b00*/  LOP3.LUT R52, R57, 0xffff0000, RZ, 0xc0, !PT ;  /* 0xffff000039347812 */ /* 0x000fe400078ec0ff */
[C---:B------:R-:W-:Y:S02]  /*7b10*/  SHF.L.U32 R53, R58.reuse, 0x10, RZ ;  /* 0x000000103a357819 */ /* 0x040fe400000006ff */
[----:B------:R-:W-:Y:S02]  /*7b20*/  LOP3.LUT R54, R58, 0xffff0000, RZ, 0xc0, !PT ;  /* 0xffff00003a367812 */ /* 0x000fe400078ec0ff */
[C---:B------:R-:W-:Y:S02]  /*7b30*/  SHF.L.U32 R55, R59.reuse, 0x10, RZ ;  /* 0x000000103b377819 */ /* 0x040fe400000006ff */
[----:B------:R-:W-:Y:S02]  /*7b40*/  LOP3.LUT R56, R59, 0xffff0000, RZ, 0xc0, !PT ;  /* 0xffff00003b387812 */ /* 0x000fe400078ec0ff */
[----:B------:R-:W-:Y:S01]  /*7b50*/  SHF.L.U32 R57, R64, 0x10, RZ ;  /* 0x0000001040397819 */ /* 0x000fe200000006ff */
[----:B---3--:R-:W-:Y:S01]  /*7b60*/  FMUL R4, R38, R4 ;  /* 0x0000000426047220 */ /* 0x008fe20000400000 */
[----:B------:R-:W-:Y:S01]  /*7b70*/  LOP3.LUT R58, R64, 0xffff0000, RZ, 0xc0, !PT ;  /* 0xffff0000403a7812 */ /* 0x000fe200078ec0ff */
[C---:B------:R-:W-:Y:S01]  /*7b80*/  FMUL R5, R38.reuse, R5 ;  /* 0x0000000526057220 */ /* 0x040fe20000400000 */
[C---:B------:R-:W-:Y:S01]  /*7b90*/  SHF.L.U32 R59, R65.reuse, 0x10, RZ ;  /* 0x00000010413b7819 */ /* 0x040fe200000006ff */
[C---:B------:R-:W-:Y:S01]  /*7ba0*/  FMUL R6, R38.reuse, R6 ;  /* 0x0000000626067220 */ /* 0x040fe20000400000 */
[----:B------:R-:W-:Y:S01]  /*7bb0*/  LOP3.LUT R60, R65, 0xffff0000, RZ, 0xc0, !PT ;  /* 0xffff0000413c7812 */ /* 0x000fe200078ec0ff */
[----:B------:R-:W-:Y:S01]  /*7bc0*/  FMUL R7, R38, R7 ;  /* 0x0000000726077220 */ /* 0x000fe20000400000 */
[----:B------:R-:W-:Y:S01]  /*7bd0*/  IADD3 R114, PT, PT, R107, UR4, RZ ;  /* 0x000000046b727c10 */ /* 0x000fe2000fffe0ff */
[----:B------:R-:W-:Y:S01]  /*7be0*/  FFMA R4, R41, R40, R4 ;  /* 0x0000002829047223 */ /* 0x000fe20000000004 */
[----:B------:R-:W-:Y:S01]  /*7bf0*/  SHF.L.U32 R61, R66, 0x10, RZ ;  /* 0x00000010423d7819 */ /* 0x000fe200000006ff */
[----:B------:R-:W-:Y:S01]  /*7c00*/  FMUL R8, R38, R8 ;  /* 0x0000000826087220 */ /* 0x000fe20000400000 */
[----:B------:R-:W-:Y:S01]  /*7c10*/  LOP3.LUT R62, R66, 0xffff0000, RZ, 0xc0, !PT ;  /* 0xffff0000423e7812 */ /* 0x000fe200078ec0ff */
[----:B--2---:R-:W-:Y:S01]  /*7c20*/  UPRMT UR5, UR6, 0x654, UR5 ;  /* 0x0000065406057896 */ /* 0x004fe20008000005 */
[----:B------:R-:W-:Y:S01]  /*7c30*/  IADD3 R115, PT, PT, R101, R114, RZ ;  /* 0x0000007265737210 */ /* 0x000fe20007ffe0ff */
[C---:B------:R-:W-:Y:S01]  /*7c40*/  FFMA R5, R41.reuse, R42, R5 ;  /* 0x0000002a29057223 */ /* 0x040fe20000000005 */
[----:B------:R-:W-:Y:S01]  /*7c50*/  IADD3 R114, PT, PT, R100, R114, RZ ;  /* 0x0000007264727210 */ /* 0x000fe20007ffe0ff */
[C---:B------:R-:W-:Y:S01]  /*7c60*/  FFMA R6, R41.reuse, R43, R6 ;  /* 0x0000002b29067223 */ /* 0x040fe20000000006 */
[----:B------:R-:W-:Y:S01]  /*7c70*/  IADD3 R124, PT, PT, R106, R115, RZ ;  /* 0x000000736a7c7210 */ /* 0x000fe20007ffe0ff */
[----:B------:R-:W-:Y:S01]  /*7c80*/  FFMA R7, R41, R44, R7 ;  /* 0x0000002c29077223 */ /* 0x000fe20000000007 */
[----:B------:R-:W-:Y:S01]  /*7c90*/  F2FP.BF16.F32.PACK_AB R80, R5, R4 ;  /* 0x000000040550723e */ /* 0x000fe200000010ff */
[----:B------:R-:W-:Y:S01]  /*7ca0*/  FFMA R8, R41, R45, R8 ;  /* 0x0000002d29087223 */ /* 0x000fe20000000008 */
[----:B------:R-:W-:Y:S01]  /*7cb0*/  SYNCS.ARRIVE.TRANS64.RED.A1T0 RZ, [UR5], RZ ;  /* 0x000000ffffff79a7 */ /* 0x000fe20008100405 */
[C---:B------:R-:W-:Y:S01]  /*7cc0*/  FMUL R9, R38.reuse, R9 ;  /* 0x0000000926097220 */ /* 0x040fe20000400000 */
[----:B------:R-:W-:Y:S01]  /*7cd0*/  F2FP.BF16.F32.PACK_AB R81, R7, R6 ;  /* 0x000000060751723e */ /* 0x000fe200000010ff */
[C---:B------:R-:W-:Y:S01]  /*7ce0*/  FMUL R0, R38.reuse, R10 ;  /* 0x0000000a26007220 */ /* 0x040fe20000400000 */
[C---:B------:R-:W-:Y:S01]  /*7cf0*/  FMUL R2, R38.reuse, R11 ;  /* 0x0000000b26027220 */ /* 0x040fe20000400000 */
[C---:B------:R-:W-:Y:S01]  /*7d00*/  FFMA R9, R41.reuse, R46, R9 ;  /* 0x0000002e29097223 */ /* 0x040fe20000000009 */
[C---:B------:R-:W-:Y:S01]  /*7d10*/  FMUL R3, R38.reuse, R12 ;  /* 0x0000000c26037220 */ /* 0x040fe20000400000 */
[C---:B------:R-:W-:Y:S01]  /*7d20*/  FFMA R0, R41.reuse, R47, R0 ;  /* 0x0000002f29007223 */ /* 0x040fe20000000000 */
[----:B------:R-:W-:Y:S01]  /*7d30*/  FFMA R2, R41, R49, R2 ;  /* 0x0000003129027223 */ /* 0x000fe20000000002 */
[----:B------:R-:W-:Y:S01]  /*7d40*/  SHF.L.U32 R63, R67, 0x10, RZ ;  /* 0x00000010433f7819 */ /* 0x000fe200000006ff */
[----:B------:R-:W-:Y:S01]  /*7d50*/  FFMA R3, R41, R48, R3 ;  /* 0x0000003029037223 */ /* 0x000fe20000000003 */
[----:B------:R-:W-:Y:S01]  /*7d60*/  F2FP.BF16.F32.PACK_AB R82, R9, R8 ;  /* 0x000000080952723e */ /* 0x000fe200000010ff */
[----:B------:R-:W-:Y:S01]  /*7d70*/  FMUL R10, R38, R13 ;  /* 0x0000000d260a7220 */ /* 0x000fe20000400000 */
[----:B------:R-:W-:Y:S01]  /*7d80*/  F2FP.BF16.F32.PACK_AB R83, R2, R0 ;  /* 0x000000000253723e */ /* 0x000fe200000010ff */
[C---:B------:R-:W-:Y:S01]  /*7d90*/  FMUL R11, R38.reuse, R14 ;  /* 0x0000000e260b7220 */ /* 0x040fe20000400000 */
[C---:B------:R-:W-:Y:S01]  /*7da0*/  FMUL R15, R38.reuse, R15 ;  /* 0x0000000f260f7220 */ /* 0x040fe20000400000 */
[----:B------:R-:W-:Y:S01]  /*7db0*/  FMUL R12, R38, R16 ;  /* 0x00000010260c7220 */ /* 0x000fe20000400000 */
[----:B------:R-:W-:Y:S01]  /*7dc0*/  FFMA R10, R41, R51, R10 ;  /* 0x00000033290a7223 */ /* 0x000fe2000000000a */
[----:B------:R1:W-:Y:S01]  /*7dd0*/  STS.128 [R107+UR4], R80 ;  /* 0x000000506b007988 */ /* 0x0003e20008000c04 */
[----:B------:R-:W-:Y:S01]  /*7de0*/  LOP3.LUT R64, R67, 0xffff0000, RZ, 0xc0, !PT ;  /* 0xffff000043407812 */ /* 0x000fe200078ec0ff */
[C---:B------:R-:W-:Y:S01]  /*7df0*/  FFMA R11, R41.reuse, R50, R11 ;  /* 0x00000032290b7223 */ /* 0x040fe2000000000b */
[C---:B------:R-:W-:Y:S01]  /*7e00*/  FFMA R15, R41.reuse, R52, R15 ;  /* 0x00000034290f7223 */ /* 0x040fe2000000000f */
[----:B------:R-:W-:Y:S01]  /*7e10*/  SHF.L.U32 R65, R72, 0x10, RZ ;  /* 0x0000001048417819 */ /* 0x000fe200000006ff */
[----:B------:R-:W-:Y:S01]  /*7e20*/  FFMA R12, R41, R53, R12 ;  /* 0x00000035290c7223 */ /* 0x000fe2000000000c */
[----:B------:R-:W-:Y:S01]  /*7e30*/  F2FP.BF16.F32.PACK_AB R100, R10, R3 ;  /* 0x000000030a64723e */ /* 0x000fe200000010ff */
[C---:B------:R-:W-:Y:S01]  /*7e40*/  FMUL R13, R38.reuse, R17 ;  /* 0x00000011260d7220 */ /* 0x040fe20000400000 */
[----:B------:R-:W-:Y:S01]  /*7e50*/  F2FP.BF16.F32.PACK_AB R101, R15, R11 ;  /* 0x0000000b0f65723e */ /* 0x000fe200000010ff */
[C---:B------:R-:W-:Y:S01]  /*7e60*/  FMUL R14, R38.reuse, R18 ;  /* 0x00000012260e7220 */ /* 0x040fe20000400000 */
[C---:B------:R-:W-:Y:S01]  /*7e70*/  FMUL R19, R38.reuse, R19 ;  /* 0x0000001326137220 */ /* 0x040fe20000400000 */
[C---:B------:R-:W-:Y:S01]  /*7e80*/  FMUL R16, R38.reuse, R20 ;  /* 0x0000001426107220 */ /* 0x040fe20000400000 */
[C---:B------:R-:W-:Y:S01]  /*7e90*/  FFMA R13, R41.reuse, R54, R13 ;  /* 0x00000036290d7223 */ /* 0x040fe2000000000d */
        /* <DEDUP_REMOVED lines=11> */
[----:B------:R-:W-:Y:S01]  /*7f50*/  FFMA R23, R41, R60, R23 ;  /* 0x0000003c29177223 */ /* 0x000fe20000000017 */
[C---:B------:R-:W-:Y:S01]  /*7f60*/  FMUL R27, R38.reuse, R27 ;  /* 0x0000001b261b7220 */ /* 0x040fe20000400000 */
[----:B------:R-:W-:Y:S01]  /*7f70*/  F2FP.BF16.F32.PACK_AB R102, R13, R12 ;  /* 0x0000000c0d66723e */ /* 0x000fe200000010ff */
[----:B------:R-:W-:Y:S01]  /*7f80*/  FFMA R20, R41, R61, R20 ;  /* 0x0000003d29147223 */ /* 0x000fe20000000014 */
[----:B------:R-:W-:Y:S01]  /*7f90*/  F2FP.BF16.F32.PACK_AB R103, R19, R14 ;  /* 0x0000000e1367723e */ /* 0x000fe200000010ff */
[----:B------:R-:W-:Y:S01]  /*7fa0*/  FMUL R24, R38, R28 ;  /* 0x0000001c26187220 */ /* 0x000fe20000400000 */
[----:B------:R-:W-:Y:S01]  /*7fb0*/  LOP3.LUT R66, R72, 0xffff0000, RZ, 0xc0, !PT ;  /* 0xffff000048427812 */ /* 0x000fe200078ec0ff */
[----:B------:R-:W-:Y:S01]  /*7fc0*/  FFMA R21, R41, R62, R21 ;  /* 0x0000003e29157223 */ /* 0x000fe20000000015 */
[----:B------:R-:W-:Y:S01]  /*7fd0*/  SHF.L.U32 R67, R73, 0x10, RZ ;  /* 0x0000001049437819 */ /* 0x000fe200000006ff */
[----:B------:R1:W-:Y:S01]  /*7fe0*/  STS.128 [R115+0x10], R100 ;  /* 0x0000106473007388 */ /* 0x0003e20000000c00 */
[C---:B------:R-:W-:Y:S01]  /*7ff0*/  FMUL R25, R38.reuse, R29 ;  /* 0x0000001d26197220 */ /* 0x040fe20000400000 */
[----:B------:R-:W-:Y:S01]  /*8000*/  FFMA R22, R41, R63, R22 ;  /* 0x0000003f29167223 */ /* 0x000fe20000000016 */
[----:B------:R-:W-:Y:S01]  /*8010*/  LOP3.LUT R68, R73, 0xffff0000, RZ, 0xc0, !PT ;  /* 0xffff000049447812 */ /* 0x000fe200078ec0ff */
[----:B------:R-:W-:Y:S01]  /*8020*/  FMUL R26, R38, R30 ;  /* 0x0000001e261a7220 */ /* 0x000fe20000400000 */
[C---:B------:R-:W-:Y:S01]  /*8030*/  FFMA R27, R41.reuse, R64, R27 ;  /* 0x00000040291b7223 */ /* 0x040fe2000000001b */
[----:B------:R-:W-:Y:S01]  /*8040*/  SHF.L.U32 R69, R74, 0x10, RZ ;  /* 0x000000104a457819 */ /* 0x000fe200000006ff */
[----:B------:R-:W-:Y:S01]  /*8050*/  FMUL R31, R38, R31 ;  /* 0x0000001f261f7220 */ /* 0x000fe20000400000 */
[C---:B------:R-:W-:Y:S01]  /*8060*/  FFMA R24, R41.reuse, R65, R24 ;  /* 0x0000004129187223 */ /* 0x040fe20000000018 */
[----:B------:R-:W-:Y:S01]  /*8070*/  LOP3.LUT R70, R74, 0xffff0000, RZ, 0xc0, !PT ;  /* 0xffff00004a467812 */ /* 0x000fe200078ec0ff */
[C---:B------:R-:W-:Y:S01]  /*8080*/  FMUL R28, R38.reuse, R32 ;  /* 0x00000020261c7220 */ /* 0x040fe20000400000 */
[----:B------:R-:W-:Y:S01]  /*8090*/  FFMA R25, R41, R66, R25 ;  /* 0x0000004229197223 */ /* 0x000fe20000000019 */
[----:B------:R-:W-:Y:S01]  /*80a0*/  SHF.L.U32 R71, R75, 0x10, RZ ;  /* 0x000000104b477819 */ /* 0x000fe200000006ff */
[C---:B------:R-:W-:Y:S01]  /*80b0*/  FMUL R29, R38.reuse, R33 ;  /* 0x00000021261d7220 */ /* 0x040fe20000400000 */
[----:B------:R-:W-:Y:S01]  /*80c0*/  FFMA R26, R41, R67, R26 ;  /* 0x00000043291a7223 */ /* 0x000fe2000000001a */
[----:B------:R-:W-:Y:S01]  /*80d0*/  LOP3.LUT R72, R75, 0xffff0000, RZ, 0xc0, !PT ;  /* 0xffff00004b487812 */ /* 0x000fe200078ec0ff */
        /* <DEDUP_REMOVED lines=8> */
[----:B------:R-:W-:Y:S01]  /*8160*/  FFMA R30, R41, R71, R30 ;  /* 0x00000047291e7223 */ /* 0x000fe2000000001e */
[----:B------:R-:W-:Y:S01]  /*8170*/  F2FP.BF16.F32.PACK_AB R119, R27, R22 ;  /* 0x000000161b77723e */ /* 0x000fe200000010ff */
[----:B------:R-:W-:Y:S01]  /*8180*/  FFMA R35, R41, R72, R35 ;  /* 0x0000004829237223 */ /* 0x000fe20000000023 */
[----:B------:R-:W-:Y:S02]  /*8190*/  F2FP.BF16.F32.PACK_AB R120, R25, R24 ;  /* 0x000000181978723e */ /* 0x000fe400000010ff */
[----:B------:R-:W-:Y:S01]  /*81a0*/  F2FP.BF16.F32.PACK_AB R121, R31, R26 ;  /* 0x0000001a1f79723e */ /* 0x000fe200000010ff */
[----:B------:R1:W-:Y:S01]  /*81b0*/  STS.128 [R114+0x20], R116 ;  /* 0x0000207472007388 */ /* 0x0003e20000000c00 */
        /* <DEDUP_REMOVED lines=13> */
[----:B------:R-:W-:Y:S01]  /*8290*/  R2UR UR11, R110 ;  /* 0x000000006e0b72ca */ /* 0x000fe200000e0000 */
[----:B------:R-:W-:Y:S01]  /*82a0*/  UIADD3 UR9, UPT, UPT, UR41, 0x20, URZ ;  /* 0x0000002029097890 */ /* 0x000fe2000fffe0ff */
[----:B------:R-:W-:Y:S01]  /*82b0*/  R2UR UR12, R108 ;  /* 0x000000006c0c72ca */ /* 0x000fe200000e0000 */
[----:B------:R-:W-:Y:S01]  /*82c0*/  UIADD3 UR8, UPT, UPT, UR49, 0x200, UR4 ;  /* 0x0000020031087890 */ /* 0x000fe2000fffe004 */
[----:B------:R-:W-:Y:S01]  /*82d0*/  R2UR UR13, R109 ;  /* 0x000000006d0d72ca */ /* 0x000fe200000e0000 */
[----:B--2---:R-:W-:Y:S04]  /*82e0*/  UIADD3 UR6, UP0, UPT, UR14, 0x780, URZ ;  /* 0x000007800e067890 */ /* 0x004fe8000ff1e0ff */
[----:B------:R-:W-:Y:S09]  /*82f0*/  UIADD3.X UR7, UPT, UPT, URZ, UR15, URZ, UP0, !UPT ;  /* 0x0000000fff077290 */ /* 0x000ff200087fe4ff */
[----:B------:R2:W-:Y:S02]  /*8300*/  UTMASTG.5D.IM2COL [UR8], [UR6] ;  /* 0x00000008060073b5 */ /* 0x0005e40008060000 */
[----:B--2---:R0:W-:Y:S02]  /*8310*/  UTMACMDFLUSH ;  /* 0x00000000000079b7 */ /* 0x0041e40000000000 */
.L_x_111:
[----:B------:R-:W-:Y:S05]  /*8320*/  BSYNC.RECONVERGENT B0 ;  /* 0x0000000000007941 */ /* 0x000fea0003800200 */
.L_x_110:
[----:B------:R-:W-:Y:S01]  /*8330*/  MOV R0, UR40 ;  /* 0x0000002800007c02 */ /* 0x000fe20008000f00 */
[----:B------:R-:W-:Y:S01]  /*8340*/  UIADD3 UR4, UPT, UPT, UR42, 0x1, URZ ;  /* 0x000000012a047890 */ /* 0x000fe2000fffe0ff */
[----:B------:R-:W-:Y:S05]  /*8350*/  BSSY.RECONVERGENT B0, `(.L_x_112) ;  /* 0x0000005000007945 */ /* 0x000fea0003800200 */
[----:B------:R-:W-:Y:S02]  /*8360*/  MOV R2, UR4 ;  /* 0x0000000400027c02 */ /* 0x000fe40008000f00 */
[----:B------:R-:W-:Y:S01]  /*8370*/  MOV R46, UR4 ;  /* 0x00000004002e7c02 */ /* 0x000fe20008000f00 */
[----:B------:R-:W-:Y:S05]  /*8380*/  @P0 BRA `(.L_x_113) ;  /* 0x0000000000040947 */ /* 0x000fea0003800000 */
[----:B------:R-:W-:Y:S04]  /*8390*/  DEPBAR.LE SB0, 0x1 ;  /* 0x000080400000791a */ /* 0x000fe80000000000 */
.L_x_113:
[----:B------:R-:W-:Y:S05]  /*83a0*/  BSYNC.RECONVERGENT B0 ;  /* 0x0000000000007941 */ /* 0x000fea0003800200 */
.L_x_112:
[----:B------:R-:W-:Y:S01]  /*83b0*/  BAR.SYNC.DEFER_BLOCKING 0x1, 0x80 ;  /* 0x0042000000007b1d */ /* 0x000fe20000010000 */
[----:B------:R-:W-:Y:S01]  /*83c0*/  ISETP.NE.AND P0, PT, R2, 0x3, PT ;  /* 0x000000030200780c */ /* 0x000fe20003f05270 */
[----:B------:R-:W-:Y:S03]  /*83d0*/  UISETP.NE.AND UP0, UPT, UR51, -0x2, UPT ;  /* 0xfffffffe3300788c */ /* 0x000fe6000bf05270 */
[----:B------:R-:W-:Y:S01]  /*83e0*/  ISETP.EQ.XOR P1, PT, R0, 0x3, !P0 ;  /* 0x000000030000780c */ /* 0x000fe20004722a70 */
[----:B------:R-:W-:Y:S01]  /*83f0*/  VIADD R0, R36, 0x1 ;  /* 0x0000000124007836 */ /* 0x000fe20000000000 */
[----:B------:R-:W-:Y:S02]  /*8400*/  SEL R46, R46, RZ, P0 ;  /* 0x000000ff2e2e7207 */ /* 0x000fe40000000000 */
[----:B------:R-:W-:Y:S04]  /*8410*/  SEL R3, RZ, 0x1, !P1 ;  /* 0x00000001ff037807 */ /* 0x000fe80004800000 */
[----:B------:R-:W-:Y:S01]  /*8420*/  LOP3.LUT R88, R88, R3, RZ, 0x3c, !PT ;  /* 0x0000000358587212 */ /* 0x000fe200078e3cff */
[----:B------:R-:W-:Y:S06]  /*8430*/  BRA.U !UP0, `(.L_x_114) ;  /* 0x00000001082c7547 */ /* 0x000fec000b800000 */
[----:B------:R-:W-:Y:S01]  /*8440*/  ISETP.NE.AND P2, PT, R113, RZ, PT ;  /* 0x000000ff7100720c */ /* 0x000fe20003f45270 */
[----:B------:R-:W2:Y:S01]  /*8450*/  S2R R2, SR_CgaCtaId ;  /* 0x0000000000027919 */ /* 0x000ea20000008800 */
[----:B------:R-:W-:Y:S11]  /*8460*/  IMAD.U32 R3, RZ, RZ, UR52 ;  /* 0x00000034ff037e24 */ /* 0x000ff6000f8e00ff */
        /* <DEDUP_REMOVED lines=8> */
.L_x_114:
[----:B------:R-:W-:Y:S01]  /*84f0*/  R2UR UR5, R84 ;  /* 0x00000000540572ca */ /* 0x000fe200000e0000 */
[----:B------:R-:W-:Y:S01]  /*8500*/  UISETP.NE.AND UP0, UPT, UR55, URZ, UPT ;  /* 0x000000ff3700728c */ /* 0x000fe2000bf05270 */
[----:B------:R-:W-:Y:S01]  /*8510*/  R2UR UR4, R85 ;  /* 0x00000000550472ca */ /* 0x000fe200000e0000 */
[----:B------:R-:W-:Y:S01]  /*8520*/  IMAD.MOV.U32 R17, RZ, RZ, R105 ;  /* 0x000000ffff117224 */ /* 0x000fe200078e0069 */
[----:B------:R-:W-:Y:S01]  /*8530*/  ISETP.NE.AND P0, PT, R0, 0x2, PT ;  /* 0x000000020000780c */ /* 0x000fe20003f05270 */
[----:B------:R-:W-:Y:S01]  /*8540*/  UIADD3 UR51, UPT, UPT, UR51, 0x2, URZ ;  /* 0x0000000233337890 */ /* 0x000fe2000fffe0ff */
[----:B------:R-:W-:Y:S02]  /*8550*/  LOP3.LUT R86, R86, 0x1, RZ, 0x3c, !PT ;  /* 0x0000000156567812 */ /* 0x000fe400078e3cff */
[----:B--2---:R-:W-:Y:S02]  /*8560*/  SEL R2, RZ, 0x1, P0 ;  /* 0x00000001ff027807 */ /* 0x004fe40000000000 */
[----:B------:R-:W-:Y:S02]  /*8570*/  SEL R36, R0, RZ, P0 ;  /* 0x000000ff00247207 */ /* 0x000fe40000000000 */
[----:B------:R-:W-:Y:S01]  /*8580*/  LOP3.LUT R87, R87, R2, RZ, 0x3c, !PT ;  /* 0x0000000257577212 */ /* 0x000fe200078e3cff */
[----:B------:R-:W-:Y:S02]  /*8590*/  UIADD3 UR22, UPT, UPT, UR36, UR5, URZ ;  /* 0x0000000524167290 */ /* 0x000fe4000fffe0ff */
[----:B------:R-:W-:Y:S01]  /*85a0*/  UIADD3 UR50, UPT, UPT, UR37, UR4, URZ ;  /* 0x0000000425327290 */ /* 0x000fe2000fffe0ff */
[----:B------:R-:W-:Y:S11]  /*85b0*/  BRA.U UP0, `(.L_x_115) ;  /* 0xffffffd500247547 */ /* 0x000ff6000b83ffff */
[----:B------:R-:W-:-:S13]  /*85c0*/  ISETP.NE.AND P1, PT, R98, RZ, PT ;  /* 0x000000ff6200720c */ /* 0x000fda0003f25270 */
[----:B------:R-:W-:Y:S05]  /*85d0*/  @!P1 BRA `(.L_x_116) ;  /* 0x0000000000489947 */ /* 0x000fea0003800000 */
[----:B------:R-:W2:Y:S02]  /*85e0*/  LDCU.64 UR4, c[0x0][0x990] ;  /* 0x00013200ff0477ac */ /* 0x000ea40008000a00 */
[----:B--2---:R-:W-:-:S04]  /*85f0*/  UISETP.NE.U32.AND UP0, UPT, UR4, URZ, UPT ;  /* 0x000000ff0400728c */ /* 0x004fc8000bf05070 */
[----:B------:R-:W-:-:S09]  /*8600*/  UISETP.NE.AND.EX UP0, UPT, UR5, URZ, UPT, UP0 ;  /* 0x000000ff0500728c */ /* 0x000fd2000bf05300 */
[----:B------:R-:W-:Y:S05]  /*8610*/  BRA.U UP0, `(.L_x_117) ;  /* 0x00000001000c7547 */ /* 0x000fea000b800000 */
[----:B------:R-:W-:-:S13]  /*8620*/  FSETP.NEU.AND P0, PT, R41, RZ, PT ;  /* 0x000000ff2900720b */ /* 0x000fda0003f0d000 */
[----:B------:R-:W-:Y:S05]  /*8630*/  @!P0 EXIT ;  /* 0x000000000000894d */ /* 0x000fea0003800000 */
[----:B------:R-:W-:Y:S05]  /*8640*/  BRA `(.L_x_116) ;  /* 0x00000000002c7947 */ /* 0x000fea0003800000 */
.L_x_117:
[----:B------:R-:W-:Y:S01]  /*8650*/  ISETP.NE.AND P0, PT, R112, RZ, PT ;  /* 0x000000ff7000720c */ /* 0x000fe20003f05270 */
[----:B------:R-:W-:-:S12]  /*8660*/  BSSY.RECONVERGENT B0, `(.L_x_116) ;  /* 0x0000009000007945 */ /* 0x000fd80003800200 */
[----:B------:R-:W-:Y:S05]  /*8670*/  @P0 BRA `(.L_x_118) ;  /* 0x0000000000140947 */ /* 0x000fea0003800000 */
[----:B------:R-:W2:Y:S02]  /*8680*/  LDCU.64 UR4, c[0x0][0x988] ;  /* 0x00013100ff0477ac */ /* 0x000ea40008000a00 */
[----:B--2---:R-:W-:-:S04]  /*8690*/  ISETP.NE.U32.AND P0, PT, RZ, UR4, PT ;  /* 0x00000004ff007c0c */ /* 0x004fc8000bf05070 */
[----:B------:R-:W-:-:S13]  /*86a0*/  ISETP.NE.AND.EX P0, PT, RZ, UR5, PT, P0 ;  /* 0x00000005ff007c0c */ /* 0x000fda000bf05300 */
[----:B------:R-:W-:Y:S05]  /*86b0*/  @!P0 EXIT ;  /* 0x000000000000894d */ /* 0x000fea0003800000 */
[----:B------:R-:W-:Y:S05]  /*86c0*/  BRA `(.L_x_119) ;  /* 0x0000000000087947 */ /* 0x000fea0003800000 */
.L_x_118:
[----:B------:R-:W-:-:S13]  /*86d0*/  FSETP.NEU.AND P0, PT, R41, RZ, PT ;  /* 0x000000ff2900720b */ /* 0x000fda0003f0d000 */
[----:B------:R-:W-:Y:S05]  /*86e0*/  @!P0 EXIT ;  /* 0x000000000000894d */ /* 0x000fea0003800000 */
.L_x_119:
[----:B------:R-:W-:Y:S05]  /*86f0*/  BSYNC.RECONVERGENT B0 ;  /* 0x0000000000007941 */ /* 0x000fea0003800200 */
.L_x_116:
[----:B------:R-:W2:Y:S01]  /*8700*/  S2UR UR5, SR_CgaCtaId ;  /* 0x00000000000579c3 */ /* 0x000ea20000008800 */
[----:B------:R-:W-:Y:S01]  /*8710*/  ULEA UR4, UR52, UR49, 0x3 ;  /* 0x0000003134047291 */ /* 0x000fe2000f8e18ff */
[----:B------:R-:W-:-:S04]  /*8720*/  DEPBAR.LE SB0, 0x0 ;  /* 0x000080000000791a */ /* 0x000fc80000000000 */
[----:B------:R-:W-:-:S04]  /*8730*/  UIADD3 UR4, UPT, UPT, UR4, 0x118, URZ ;  /* 0x0000011804047890 */ /* 0x000fc8000fffe0ff */
[----:B--2---:R-:W-:-:S09]  /*8740*/  UPRMT UR4, UR5, 0x654, UR4 ;  /* 0x0000065405047896 */ /* 0x004fd20008000004 */
[----:B------:R-:W-:Y:S01]  /*8750*/  SYNCS.ARRIVE.TRANS64.RED.A1T0 RZ, [UR4], RZ ;  /* 0x000000ffffff79a7 */ /* 0x000fe20008100404 */
[----:B------:R-:W-:Y:S05]  /*8760*/  EXIT ;  /* 0x000000000000794d */ /* 0x000fea0003800000 */
.L_x_20:
[----:B------:R-:W-:Y:S07]  /*8770*/  MOV R0, UR9 ;  /* 0x0000000900007c02 */ /* 0x000fee0008000f00 */
.L_x_120:
[----:B--2---:R2:W3:Y:S02]  /*8780*/  SYNCS.PHASECHK.TRANS64.TRYWAIT P0, [R0+URZ+0x80], R5 ;  /* 0x00008005000075a7 */ /* 0x0044e400080011ff */
[----:B---3--:R-:W-:Y:S05]  /*8790*/  @!P0 NANOSLEEP.SYNCS 0x989680 ;  /* 0x009896800000895d */ /* 0x008fea0003900000 */
[----:B------:R-:W3:Y:S02]  /*87a0*/  @!P0 SYNCS.PHASECHK.TRANS64 P0, [R0+URZ+0x80], R5 ;  /* 0x00008005000085a7 */ /* 0x000ee400080010ff */
[----:B---3--:R-:W-:Y:S05]  /*87b0*/  @!P0 BRA `(.L_x_120) ;  /* 0xfffffffc00f08947 */ /* 0x008fea000383ffff */
[----:B------:R-:W-:Y:S05]  /*87c0*/  BRA `(.L_x_19) ;  /* 0xffffff9000947947 */ /* 0x000fea000383ffff */
.L_x_26:
[----:B------:R-:W-:Y:S07]  /*87d0*/  MOV R0, UR9 ;  /* 0x0000000900007c02 */ /* 0x000fee0008000f00 */
.L_x_121:
[----:B--2---:R2:W4:Y:S02]  /*87e0*/  SYNCS.PHASECHK.TRANS64.TRYWAIT P0, [R0+URZ+0x80], R5 ;  /* 0x00008005000075a7 */ /* 0x00452400080011ff */
[----:B----4-:R-:W-:Y:S05]  /*87f0*/  @!P0 NANOSLEEP.SYNCS 0x989680 ;  /* 0x009896800000895d */ /* 0x010fea0003900000 */
[----:B------:R-:W4:Y:S02]  /*8800*/  @!P0 SYNCS.PHASECHK.TRANS64 P0, [R0+URZ+0x80], R5 ;  /* 0x00008005000085a7 */ /* 0x000f2400080010ff */
[----:B----4-:R-:W-:Y:S05]  /*8810*/  @!P0 BRA `(.L_x_121) ;  /* 0xfffffffc00f08947 */ /* 0x010fea000383ffff */
[----:B------:R-:W-:Y:S05]  /*8820*/  BRA `(.L_x_25) ;  /* 0xffffff9800247947 */ /* 0x000fea000383ffff */
.L_x_30:
[----:B------:R-:W-:-:S07]  /*8830*/  MOV R0, UR30 ;  /* 0x0000001e00007c02 */ /* 0x000fce0008000f00 */
.L_x_122:
[----:B-1----:R1:W2:Y:S02]  /*8840*/  SYNCS.PHASECHK.TRANS64.TRYWAIT P0, [R0+URZ+0x140], R3 ;  /* 0x00014003000075a7 */ /* 0x0022a400080011ff */
[----:B--2---:R-:W-:Y:S05]  /*8850*/  @!P0 NANOSLEEP.SYNCS 0x989680 ;  /* 0x009896800000895d */ /* 0x004fea0003900000 */
[----:B------:R-:W2:Y:S02]  /*8860*/  @!P0 SYNCS.PHASECHK.TRANS64 P0, [R0+URZ+0x140], R3 ;  /* 0x00014003000085a7 */ /* 0x000ea400080010ff */
[----:B--2---:R-:W-:Y:S05]  /*8870*/  @!P0 BRA `(.L_x_122) ;  /* 0xfffffffc00f08947 */ /* 0x004fea000383ffff */
[----:B------:R-:W-:Y:S05]  /*8880*/  BRA `(.L_x_123) ;  /* 0xffffff9800f47947 */ /* 0x000fea000383ffff */
.L_x_34:
[----:B------:R-:W-:-:S07]  /*8890*/  MOV R0, UR4 ;  /* 0x0000000400007c02 */ /* 0x000fce0008000f00 */
.L_x_124:
[----:B-1----:R1:W2:Y:S02]  /*88a0*/  SYNCS.PHASECHK.TRANS64.TRYWAIT P0, [R0+URZ], R3 ;  /* 0x00000003000075a7 */ /* 0x0022a400080011ff */
[----:B--2---:R-:W-:Y:S05]  /*88b0*/  @!P0 NANOSLEEP.SYNCS 0x989680 ;  /* 0x009896800000895d */ /* 0x004fea0003900000 */
[----:B------:R-:W2:Y:S02]  /*88c0*/  @!P0 SYNCS.PHASECHK.TRANS64 P0, [R0+URZ], R3 ;  /* 0x00000003000085a7 */ /* 0x000ea400080010ff */
[----:B--2---:R-:W-:Y:S05]  /*88d0*/  @!P0 BRA `(.L_x_124) ;  /* 0xfffffffc00f08947 */ /* 0x004fea000383ffff */
[----:B------:R-:W-:Y:S05]  /*88e0*/  BRA `(.L_x_125) ;  /* 0xffffffa0008c7947 */ /* 0x000fea000383ffff */
.L_x_35:
[----:B------:R-:W-:-:S07]  /*88f0*/  MOV R0, UR5 ;  /* 0x0000000500007c02 */ /* 0x000fce0008000f00 */
.L_x_126:
[----:B-1----:R1:W2:Y:S02]  /*8900*/  SYNCS.PHASECHK.TRANS64.TRYWAIT P0, [R0+URZ], R3 ;  /* 0x00000003000075a7 */ /* 0x0022a400080011ff */
[----:B--2---:R-:W-:Y:S05]  /*8910*/  @!P0 NANOSLEEP.SYNCS 0x989680 ;  /* 0x009896800000895d */ /* 0x004fea0003900000 */
[----:B------:R-:W2:Y:S02]  /*8920*/  @!P0 SYNCS.PHASECHK.TRANS64 P0, [R0+URZ], R3 ;  /* 0x00000003000085a7 */ /* 0x000ea400080010ff */
[----:B--2---:R-:W-:Y:S05]  /*8930*/  @!P0 BRA `(.L_x_126) ;  /* 0xfffffffc00f08947 */ /* 0x004fea000383ffff */
[----:B------:R-:W-:Y:S05]  /*8940*/  BRA `(.L_x_127) ;  /* 0xffffffa0009c7947 */ /* 0x000fea000383ffff */
.L_x_36:
[----:B------:R-:W-:-:S07]  /*8950*/  MOV R0, UR5 ;  /* 0x0000000500007c02 */ /* 0x000fce0008000f00 */
.L_x_128:
[----:B-1----:R1:W2:Y:S02]  /*8960*/  SYNCS.PHASECHK.TRANS64.TRYWAIT P0, [R0+URZ], R3 ;  /* 0x00000003000075a7 */ /* 0x0022a400080011ff */
[----:B--2---:R-:W-:Y:S05]  /*8970*/  @!P0 NANOSLEEP.SYNCS 0x989680 ;  /* 0x009896800000895d */ /* 0x004fea0003900000 */
[----:B------:R-:W2:Y:S02]  /*8980*/  @!P0 SYNCS.PHASECHK.TRANS64 P0, [R0+URZ], R3 ;  /* 0x00000003000085a7 */ /* 0x000ea400080010ff */
[----:B--2---:R-:W-:Y:S05]  /*8990*/  @!P0 BRA `(.L_x_128) ;  /* 0xfffffffc00f08947 */ /* 0x004fea000383ffff */
[----:B------:R-:W-:Y:S05]  /*89a0*/  BRA `(.L_x_129) ;  /* 0xffffffa000ac7947 */ /* 0x000fea000383ffff */
.L_x_37:
[----:B------:R-:W-:-:S07]  /*89b0*/  MOV R0, UR5 ;  /* 0x0000000500007c02 */ /* 0x000fce0008000f00 */
.L_x_130:
[----:B-1----:R1:W2:Y:S02]  /*89c0*/  SYNCS.PHASECHK.TRANS64.TRYWAIT P0, [R0+URZ], R3 ;  /* 0x00000003000075a7 */ /* 0x0022a400080011ff */
[----:B--2---:R-:W-:Y:S05]  /*89d0*/  @!P0 NANOSLEEP.SYNCS 0x989680 ;  /* 0x009896800000895d */ /* 0x004fea0003900000 */
[----:B------:R-:W2:Y:S02]  /*89e0*/  @!P0 SYNCS.PHASECHK.TRANS64 P0, [R0+URZ], R3 ;  /* 0x00000003000085a7 */ /* 0x000ea400080010ff */
[----:B--2---:R-:W-:Y:S05]  /*89f0*/  @!P0 BRA `(.L_x_130) ;  /* 0xfffffffc00f08947 */ /* 0x004fea000383ffff */
[----:B------:R-:W-:Y:S05]  /*8a00*/  BRA `(.L_x_131) ;  /* 0xffffffa000bc7947 */ /* 0x000fea000383ffff */
.L_x_38:
[----:B------:R-:W-:-:S07]  /*8a10*/  MOV R0, UR5 ;  /* 0x0000000500007c02 */ /* 0x000fce0008000f00 */
.L_x_132:
[----:B-1----:R1:W2:Y:S02]  /*8a20*/  SYNCS.PHASECHK.TRANS64.TRYWAIT P0, [R0+URZ], R3 ;  /* 0x00000003000075a7 */ /* 0x0022a400080011ff */
[----:B--2---:R-:W-:Y:S05]  /*8a30*/  @!P0 NANOSLEEP.SYNCS 0x989680 ;  /* 0x009896800000895d */ /* 0x004fea0003900000 */
[----:B------:R-:W2:Y:S02]  /*8a40*/  @!P0 SYNCS.PHASECHK.TRANS64 P0, [R0+URZ], R3 ;  /* 0x00000003000085a7 */ /* 0x000ea400080010ff */
[----:B--2---:R-:W-:Y:S05]  /*8a50*/  @!P0 BRA `(.L_x_132) ;  /* 0xfffffffc00f08947 */ /* 0x004fea000383ffff */
[----:B------:R-:W-:Y:S05]  /*8a60*/  BRA `(.L_x_133) ;  /* 0xffffffa000cc7947 */ /* 0x000fea000383ffff */
.L_x_39:
[----:B------:R-:W-:-:S07]  /*8a70*/  MOV R0, UR5 ;  /* 0x0000000500007c02 */ /* 0x000fce0008000f00 */
.L_x_134:
[----:B-1----:R1:W2:Y:S02]  /*8a80*/  SYNCS.PHASECHK.TRANS64.TRYWAIT P0, [R0+URZ], R3 ;  /* 0x00000003000075a7 */ /* 0x0022a400080011ff */
[----:B--2---:R-:W-:Y:S05]  /*8a90*/  @!P0 NANOSLEEP.SYNCS 0x989680 ;  /* 0x009896800000895d */ /* 0x004fea0003900000 */
[----:B------:R-:W2:Y:S02]  /*8aa0*/  @!P0 SYNCS.PHASECHK.TRANS64 P0, [R0+URZ], R3 ;  /* 0x00000003000085a7 */ /* 0x000ea400080010ff */
[----:B--2---:R-:W-:Y:S05]  /*8ab0*/  @!P0 BRA `(.L_x_134) ;  /* 0xfffffffc00f08947 */ /* 0x004fea000383ffff */
[----:B------:R-:W-:Y:S05]  /*8ac0*/  BRA `(.L_x_135) ;  /* 0xffffffa000dc7947 */ /* 0x000fea000383ffff */
.L_x_40:
[----:B------:R-:W-:-:S07]  /*8ad0*/  MOV R0, UR5 ;  /* 0x0000000500007c02 */ /* 0x000fce0008000f00 */
.L_x_136:
[----:B-1----:R1:W2:Y:S02]  /*8ae0*/  SYNCS.PHASECHK.TRANS64.TRYWAIT P0, [R0+URZ], R3 ;  /* 0x00000003000075a7 */ /* 0x0022a400080011ff */
[----:B--2---:R-:W-:Y:S05]  /*8af0*/  @!P0 NANOSLEEP.SYNCS 0x989680 ;  /* 0x009896800000895d */ /* 0x004fea0003900000 */
[----:B------:R-:W2:Y:S02]  /*8b00*/  @!P0 SYNCS.PHASECHK.TRANS64 P0, [R0+URZ], R3 ;  /* 0x00000003000085a7 */ /* 0x000ea400080010ff */
[----:B--2---:R-:W-:Y:S05]  /*8b10*/  @!P0 BRA `(.L_x_136) ;  /* 0xfffffffc00f08947 */ /* 0x004fea000383ffff */
[----:B------:R-:W-:Y:S05]  /*8b20*/  BRA `(.L_x_137) ;  /* 0xffffffa000ec7947 */ /* 0x000fea000383ffff */
.L_x_41:
[----:B------:R-:W-:-:S07]  /*8b30*/  MOV R0, UR5 ;  /* 0x0000000500007c02 */ /* 0x000fce0008000f00 */
.L_x_138:
[----:B-1----:R1:W2:Y:S02]  /*8b40*/  SYNCS.PHASECHK.TRANS64.TRYWAIT P0, [R0+URZ], R3 ;  /* 0x00000003000075a7 */ /* 0x0022a400080011ff */
[----:B--2---:R-:W-:Y:S05]  /*8b50*/  @!P0 NANOSLEEP.SYNCS 0x989680 ;  /* 0x009896800000895d */ /* 0x004fea0003900000 */
[----:B------:R-:W2:Y:S02]  /*8b60*/  @!P0 SYNCS.PHASECHK.TRANS64 P0, [R0+URZ], R3 ;  /* 0x00000003000085a7 */ /* 0x000ea400080010ff */
[----:B--2---:R-:W-:Y:S05]  /*8b70*/  @!P0 BRA `(.L_x_138) ;  /* 0xfffffffc00f08947 */ /* 0x004fea000383ffff */
[----:B------:R-:W-:Y:S05]  /*8b80*/  BRA `(.L_x_139) ;  /* 0xffffffa000fc7947 */ /* 0x000fea000383ffff */
.L_x_42:
[----:B------:R-:W-:-:S07]  /*8b90*/  MOV R0, UR5 ;  /* 0x0000000500007c02 */ /* 0x000fce0008000f00 */
.L_x_140:
[----:B-1----:R1:W2:Y:S02]  /*8ba0*/  SYNCS.PHASECHK.TRANS64.TRYWAIT P0, [R0+URZ], R3 ;  /* 0x00000003000075a7 */ /* 0x0022a400080011ff */
[----:B--2---:R-:W-:Y:S05]  /*8bb0*/  @!P0 NANOSLEEP.SYNCS 0x989680 ;  /* 0x009896800000895d */ /* 0x004fea0003900000 */
[----:B------:R-:W2:Y:S02]  /*8bc0*/  @!P0 SYNCS.PHASECHK.TRANS64 P0, [R0+URZ], R3 ;  /* 0x00000003000085a7 */ /* 0x000ea400080010ff */
[----:B--2---:R-:W-:Y:S05]  /*8bd0*/  @!P0 BRA `(.L_x_140) ;  /* 0xfffffffc00f08947 */ /* 0x004fea000383ffff */
[----:B------:R-:W-:Y:S05]  /*8be0*/  BRA `(.L_x_141) ;  /* 0xffffffa4000c7947 */ /* 0x000fea000383ffff */
.L_x_43:
[----:B------:R-:W-:-:S07]  /*8bf0*/  MOV R0, UR5 ;  /* 0x0000000500007c02 */ /* 0x000fce0008000f00 */
.L_x_142:
[----:B-1----:R1:W2:Y:S02]  /*8c00*/  SYNCS.PHASECHK.TRANS64.TRYWAIT P0, [R0+URZ], R3 ;  /* 0x00000003000075a7 */ /* 0x0022a400080011ff */
[----:B--2---:R-:W-:Y:S05]  /*8c10*/  @!P0 NANOSLEEP.SYNCS 0x989680 ;  /* 0x009896800000895d */ /* 0x004fea0003900000 */
[----:B------:R-:W2:Y:S02]  /*8c20*/  @!P0 SYNCS.PHASECHK.TRANS64 P0, [R0+URZ], R3 ;  /* 0x00000003000085a7 */ /* 0x000ea400080010ff */
[----:B--2---:R-:W-:Y:S05]  /*8c30*/  @!P0 BRA `(.L_x_142) ;  /* 0xfffffffc00f08947 */ /* 0x004fea000383ffff */
[----:B------:R-:W-:Y:S05]  /*8c40*/  BRA `(.L_x_143) ;  /* 0xffffffa4001c7947 */ /* 0x000fea000383ffff */
.L_x_44:
[----:B------:R-:W-:-:S07]  /*8c50*/  MOV R0, UR5 ;  /* 0x0000000500007c02 */ /* 0x000fce0008000f00 */
.L_x_144:
[----:B-1----:R1:W2:Y:S02]  /*8c60*/  SYNCS.PHASECHK.TRANS64.TRYWAIT P0, [R0+URZ], R3 ;  /* 0x00000003000075a7 */ /* 0x0022a400080011ff */
[----:B--2---:R-:W-:Y:S05]  /*8c70*/  @!P0 NANOSLEEP.SYNCS 0x989680 ;  /* 0x009896800000895d */ /* 0x004fea0003900000 */
[----:B------:R-:W2:Y:S02]  /*8c80*/  @!P0 SYNCS.PHASECHK.TRANS64 P0, [R0+URZ], R3 ;  /* 0x00000003000085a7 */ /* 0x000ea400080010ff */
[----:B--2---:R-:W-:Y:S05]  /*8c90*/  @!P0 BRA `(.L_x_144) ;  /* 0xfffffffc00f08947 */ /* 0x004fea000383ffff */
[----:B------:R-:W-:Y:S05]  /*8ca0*/  BRA `(.L_x_145) ;  /* 0xffffffa4002c7947 */ /* 0x000fea000383ffff */
.L_x_45:
[----:B------:R-:W-:-:S07]  /*8cb0*/  MOV R0, UR5 ;  /* 0x0000000500007c02 */ /* 0x000fce0008000f00 */
.L_x_146:
[----:B-1----:R1:W2:Y:S02]  /*8cc0*/  SYNCS.PHASECHK.TRANS64.TRYWAIT P0, [R0+URZ], R3 ;  /* 0x00000003000075a7 */ /* 0x0022a400080011ff */
[----:B--2---:R-:W-:Y:S05]  /*8cd0*/  @!P0 NANOSLEEP.SYNCS 0x989680 ;  /* 0x009896800000895d */ /* 0x004fea0003900000 */
[----:B------:R-:W2:Y:S02]  /*8ce0*/  @!P0 SYNCS.PHASECHK.TRANS64 P0, [R0+URZ], R3 ;  /* 0x00000003000085a7 */ /* 0x000ea400080010ff */
[----:B--2---:R-:W-:Y:S05]  /*8cf0*/  @!P0 BRA `(.L_x_146) ;  /* 0xfffffffc00f08947 */ /* 0x004fea000383ffff */
[----:B------:R-:W-:Y:S05]  /*8d00*/  BRA `(.L_x_147) ;  /* 0xffffffa4003c7947 */ /* 0x000fea000383ffff */
.L_x_46:
[----:B------:R-:W-:-:S07]  /*8d10*/  MOV R0, UR5 ;  /* 0x0000000500007c02 */ /* 0x000fce0008000f00 */
.L_x_148:
[----:B-1----:R1:W2:Y:S02]  /*8d20*/  SYNCS.PHASECHK.TRANS64.TRYWAIT P0, [R0+URZ], R3 ;  /* 0x00000003000075a7 */ /* 0x0022a400080011ff */
[----:B--2---:R-:W-:Y:S05]  /*8d30*/  @!P0 NANOSLEEP.SYNCS 0x989680 ;  /* 0x009896800000895d */ /* 0x004fea0003900000 */
[----:B------:R-:W2:Y:S02]  /*8d40*/  @!P0 SYNCS.PHASECHK.TRANS64 P0, [R0+URZ], R3 ;  /* 0x00000003000085a7 */ /* 0x000ea400080010ff */
[----:B--2---:R-:W-:Y:S05]  /*8d50*/  @!P0 BRA `(.L_x_148) ;  /* 0xfffffffc00f08947 */ /* 0x004fea000383ffff */
[----:B------:R-:W-:Y:S05]  /*8d60*/  BRA `(.L_x_149) ;  /* 0xffffffa4004c7947 */ /* 0x000fea000383ffff */
.L_x_47:
[----:B------:R-:W-:-:S07]  /*8d70*/  MOV R0, UR5 ;  /* 0x0000000500007c02 */ /* 0x000fce0008000f00 */
.L_x_150:
[----:B-1----:R1:W2:Y:S02]  /*8d80*/  SYNCS.PHASECHK.TRANS64.TRYWAIT P0, [R0+URZ], R3 ;  /* 0x00000003000075a7 */ /* 0x0022a400080011ff */
[----:B--2---:R-:W-:Y:S05]  /*8d90*/  @!P0 NANOSLEEP.SYNCS 0x989680 ;  /* 0x009896800000895d */ /* 0x004fea0003900000 */
[----:B------:R-:W2:Y:S02]  /*8da0*/  @!P0 SYNCS.PHASECHK.TRANS64 P0, [R0+URZ], R3 ;  /* 0x00000003000085a7 */ /* 0x000ea400080010ff */
[----:B--2---:R-:W-:Y:S05]  /*8db0*/  @!P0 BRA `(.L_x_150) ;  /* 0xfffffffc00f08947 */ /* 0x004fea000383ffff */
[----:B------:R-:W-:Y:S05]  /*8dc0*/  BRA `(.L_x_151) ;  /* 0xffffffa4005c7947 */ /* 0x000fea000383ffff */
.L_x_48:
[----:B------:R-:W-:-:S07]  /*8dd0*/  MOV R0, UR5 ;  /* 0x0000000500007c02 */ /* 0x000fce0008000f00 */
.L_x_152:
[----:B-1----:R1:W2:Y:S02]  /*8de0*/  SYNCS.PHASECHK.TRANS64.TRYWAIT P0, [R0+URZ], R3 ;  /* 0x00000003000075a7 */ /* 0x0022a400080011ff */
[----:B--2---:R-:W-:Y:S05]  /*8df0*/  @!P0 NANOSLEEP.SYNCS 0x989680 ;  /* 0x009896800000895d */ /* 0x004fea0003900000 */
[----:B------:R-:W2:Y:S02]  /*8e00*/  @!P0 SYNCS.PHASECHK.TRANS64 P0, [R0+URZ], R3 ;  /* 0x00000003000085a7 */ /* 0x000ea400080010ff */
[----:B--2---:R-:W-:Y:S05]  /*8e10*/  @!P0 BRA `(.L_x_152) ;  /* 0xfffffffc00f08947 */ /* 0x004fea000383ffff */
[----:B------:R-:W-:Y:S05]  /*8e20*/  BRA `(.L_x_153) ;  /* 0xffffffa4006c7947 */ /* 0x000fea000383ffff */
.L_x_51:
[----:B------:R-:W-:-:S07]  /*8e30*/  MOV R4, UR4 ;  /* 0x0000000400047c02 */ /* 0x000fce0008000f00 */
.L_x_154:
[----:B--2---:R2:W3:Y:S02]  /*8e40*/  SYNCS.PHASECHK.TRANS64.TRYWAIT P1, [R4+URZ+0x148], R7 ;  /* 0x00014807040075a7 */ /* 0x0044e400080211ff */
[----:B---3--:R-:W-:Y:S05]  /*8e50*/  @!P1 NANOSLEEP.SYNCS 0x989680 ;  /* 0x009896800000995d */ /* 0x008fea0003900000 */
[----:B------:R-:W3:Y:S02]  /*8e60*/  @!P1 SYNCS.PHASECHK.TRANS64 P1, [R4+URZ+0x148], R7 ;  /* 0x00014807040095a7 */ /* 0x000ee400080210ff */
[----:B---3--:R-:W-:Y:S05]  /*8e70*/  @!P1 BRA `(.L_x_154) ;  /* 0xfffffffc00f09947 */ /* 0x008fea000383ffff */
[----:B------:R-:W-:Y:S05]  /*8e80*/  BRA `(.L_x_155) ;  /* 0xffffffa400dc7947 */ /* 0x000fea000383ffff */
.L_x_52:
[----:B--2---:R-:W-:-:S07]  /*8e90*/  MOV R4, UR4 ;  /* 0x0000000400047c02 */ /* 0x004fce0008000f00 */
.L_x_156:
[----:B--2---:R2:W3:Y:S02]  /*8ea0*/  SYNCS.PHASECHK.TRANS64.TRYWAIT P1, [R4+URZ+0x140], R5 ;  /* 0x00014005040075a7 */ /* 0x0044e400080211ff */
[----:B---3--:R-:W-:Y:S05]  /*8eb0*/  @!P1 NANOSLEEP.SYNCS 0x989680 ;  /* 0x009896800000995d */ /* 0x008fea0003900000 */
[----:B------:R-:W3:Y:S02]  /*8ec0*/  @!P1 SYNCS.PHASECHK.TRANS64 P1, [R4+URZ+0x140], R5 ;  /* 0x00014005040095a7 */ /* 0x000ee400080210ff */
[----:B---3--:R-:W-:Y:S05]  /*8ed0*/  @!P1 BRA `(.L_x_156) ;  /* 0xfffffffc00f09947 */ /* 0x008fea000383ffff */
[----:B------:R-:W-:Y:S05]  /*8ee0*/  BRA `(.L_x_157) ;  /* 0xffffffa400e47947 */ /* 0x000fea000383ffff */
.L_x_60:
[----:B------:R-:W-:-:S07]  /*8ef0*/  MOV R0, UR18 ;  /* 0x0000001200007c02 */ /* 0x000fce0008000f00 */
.L_x_158:
[----:B-1----:R1:W2:Y:S02]  /*8f00*/  SYNCS.PHASECHK.TRANS64.TRYWAIT P0, [R0+URZ+0x140], R5 ;  /* 0x00014005000075a7 */ /* 0x0022a400080011ff */
[----:B--2---:R-:W-:Y:S05]  /*8f10*/  @!P0 NANOSLEEP.SYNCS 0x989680 ;  /* 0x009896800000895d */ /* 0x004fea0003900000 */
[----:B------:R-:W2:Y:S02]  /*8f20*/  @!P0 SYNCS.PHASECHK.TRANS64 P0, [R0+URZ+0x140], R5 ;  /* 0x00014005000085a7 */ /* 0x000ea400080010ff */
[----:B--2---:R-:W-:Y:S05]  /*8f30*/  @!P0 BRA `(.L_x_158) ;  /* 0xfffffffc00f08947 */ /* 0x004fea000383ffff */
[----:B------:R-:W-:Y:S05]  /*8f40*/  BRA `(.L_x_159) ;  /* 0xffffffac00607947 */ /* 0x000fea000383ffff */
.L_x_61:
[----:B------:R-:W-:-:S07]  /*8f50*/  MOV R5, UR22 ;  /* 0x0000001600057c02 */ /* 0x000fce0008000f00 */
.L_x_160:
[----:B-1----:R1:W2:Y:S02]  /*8f60*/  SYNCS.PHASECHK.TRANS64.TRYWAIT P0, [R5+URZ+0x160], R0 ;  /* 0x00016000050075a7 */ /* 0x0022a400080011ff */
[----:B--2---:R-:W-:Y:S05]  /*8f70*/  @!P0 NANOSLEEP.SYNCS 0x989680 ;  /* 0x009896800000895d */ /* 0x004fea0003900000 */
[----:B------:R-:W2:Y:S02]  /*8f80*/  @!P0 SYNCS.PHASECHK.TRANS64 P0, [R5+URZ+0x160], R0 ;  /* 0x00016000050085a7 */ /* 0x000ea400080010ff */
[----:B--2---:R-:W-:Y:S05]  /*8f90*/  @!P0 BRA `(.L_x_160) ;  /* 0xfffffffc00f08947 */ /* 0x004fea000383ffff */
[----:B------:R-:W-:Y:S05]  /*8fa0*/  BRA `(.L_x_161) ;  /* 0xffffffac007c7947 */ /* 0x000fea000383ffff */
.L_x_64:
[----:B-1----:R-:W-:Y:S07]  /*8fb0*/  MOV R0, UR16 ;  /* 0x0000001000007c02 */ /* 0x002fee0008000f00 */
.L_x_162:
[----:B-1----:R1:W2:Y:S02]  /*8fc0*/  SYNCS.PHASECHK.TRANS64.TRYWAIT P0, [R0+URZ], R5 ;  /* 0x00000005000075a7 */ /* 0x0022a400080011ff */
[----:B--2---:R-:W-:Y:S05]  /*8fd0*/  @!P0 NANOSLEEP.SYNCS 0x989680 ;  /* 0x009896800000895d */ /* 0x004fea0003900000 */
[----:B------:R-:W2:Y:S02]  /*8fe0*/  @!P0 SYNCS.PHASECHK.TRANS64 P0, [R0+URZ], R5 ;  /* 0x00000005000085a7 */ /* 0x000ea400080010ff */
[----:B--2---:R-:W-:Y:S05]  /*8ff0*/  @!P0 BRA `(.L_x_162) ;  /* 0xfffffffc00f08947 */ /* 0x004fea000383ffff */
[----:B------:R-:W-:Y:S05]  /*9000*/  BRA `(.L_x_63) ;  /* 0xffffffac00a07947 */ /* 0x000fea000383ffff */
.L_x_67:
[----:B------:R-:W-:-:S07]  /*9010*/  MOV R0, UR4 ;  /* 0x0000000400007c02 */ /* 0x000fce0008000f00 */
.L_x_163:
[----:B-1----:R1:W3:Y:S02]  /*9020*/  SYNCS.PHASECHK.TRANS64.TRYWAIT P0, [R0+URZ], R3 ;  /* 0x00000003000075a7 */ /* 0x0022e400080011ff */
[----:B---3--:R-:W-:Y:S05]  /*9030*/  @!P0 NANOSLEEP.SYNCS 0x989680 ;  /* 0x009896800000895d */ /* 0x008fea0003900000 */
[----:B------:R-:W3:Y:S02]  /*9040*/  @!P0 SYNCS.PHASECHK.TRANS64 P0, [R0+URZ], R3 ;  /* 0x00000003000085a7 */ /* 0x000ee400080010ff */
[----:B---3--:R-:W-:Y:S05]  /*9050*/  @!P0 BRA `(.L_x_163) ;  /* 0xfffffffc00f08947 */ /* 0x008fea000383ffff */
[----:B------:R-:W-:Y:S05]  /*9060*/  BRA `(.L_x_164) ;  /* 0xffffffb0006c7947 */ /* 0x000fea000383ffff */
.L_x_68:
[----:B------:R-:W-:-:S07]  /*9070*/  MOV R0, UR4 ;  /* 0x0000000400007c02 */ /* 0x000fce0008000f00 */
.L_x_165:
[----:B-1----:R1:W2:Y:S02]  /*9080*/  SYNCS.PHASECHK.TRANS64.TRYWAIT P0, [R0+URZ], R3 ;  /* 0x00000003000075a7 */ /* 0x0022a400080011ff */
[----:B--2---:R-:W-:Y:S05]  /*9090*/  @!P0 NANOSLEEP.SYNCS 0x989680 ;  /* 0x009896800000895d */ /* 0x004fea0003900000 */
[----:B------:R-:W2:Y:S02]  /*90a0*/  @!P0 SYNCS.PHASECHK.TRANS64 P0, [R0+URZ], R3 ;  /* 0x00000003000085a7 */ /* 0x000ea400080010ff */
[----:B--2---:R-:W-:Y:S05]  /*90b0*/  @!P0 BRA `(.L_x_165) ;  /* 0xfffffffc00f08947 */ /* 0x004fea000383ffff */
[----:B------:R-:W-:Y:S05]  /*90c0*/  BRA `(.L_x_166) ;  /* 0xffffffb000787947 */ /* 0x000fea000383ffff */
.L_x_73:
[----:B------:R-:W-:Y:S07]  /*90d0*/  MOV R0, UR24 ;  /* 0x0000001800007c02 */ /* 0x000fee0008000f00 */
.L_x_167:
[----:B--2---:R2:W4:Y:S02]  /*90e0*/  SYNCS.PHASECHK.TRANS64.TRYWAIT P0, [R0+URZ+0x140], R5 ;  /* 0x00014005000075a7 */ /* 0x00452400080011ff */
[----:B----4-:R-:W-:Y:S05]  /*90f0*/  @!P0 NANOSLEEP.SYNCS 0x989680 ;  /* 0x009896800000895d */ /* 0x010fea0003900000 */
[----:B------:R-:W4:Y:S02]  /*9100*/  @!P0 SYNCS.PHASECHK.TRANS64 P0, [R0+URZ+0x140], R5 ;  /* 0x00014005000085a7 */ /* 0x000f2400080010ff */
[----:B----4-:R-:W-:Y:S05]  /*9110*/  @!P0 BRA `(.L_x_167) ;  /* 0xfffffffc00f08947 */ /* 0x010fea000383ffff */
[----:B------:R-:W-:Y:S05]  /*9120*/  BRA `(.L_x_168) ;  /* 0xffffffb400b47947 */ /* 0x000fea000383ffff */
.L_x_76:
[----:B------:R-:W-:Y:S07]  /*9130*/  MOV R0, UR24 ;  /* 0x0000001800007c02 */ /* 0x000fee0008000f00 */
.L_x_169:
[----:B--2---:R2:W4:Y:S02]  /*9140*/  SYNCS.PHASECHK.TRANS64.TRYWAIT P3, [R0+URZ+0x138], R15 ;  /* 0x0001380f000075a7 */ /* 0x00452400080611ff */
[----:B----4-:R-:W-:Y:S05]  /*9150*/  @!P3 NANOSLEEP.SYNCS 0x989680 ;  /* 0x009896800000b95d */ /* 0x010fea0003900000 */
[----:B------:R-:W4:Y:S02]  /*9160*/  @!P3 SYNCS.PHASECHK.TRANS64 P3, [R0+URZ+0x138], R15 ;  /* 0x0001380f0000b5a7 */ /* 0x000f2400080610ff */
[----:B----4-:R-:W-:Y:S05]  /*9170*/  @!P3 BRA `(.L_x_169) ;  /* 0xfffffffc00f0b947 */ /* 0x010fea000383ffff */
[----:B------:R-:W-:Y:S05]  /*9180*/  BRA `(.L_x_75) ;  /* 0xffffffbc00107947 */ /* 0x000fea000383ffff */
.L_x_79:
[----:B------:R-:W-:Y:S07]  /*9190*/  MOV R8, UR7 ;  /* 0x0000000700087c02 */ /* 0x000fee0008000f00 */
.L_x_170:
[----:B-1----:R1:W2:Y:S02]  /*91a0*/  SYNCS.PHASECHK.TRANS64.TRYWAIT P1, [R8+URZ+0x118], R15 ;  /* 0x0001180f080075a7 */ /* 0x0022a400080211ff */
[----:B--2---:R-:W-:Y:S05]  /*91b0*/  @!P1 NANOSLEEP.SYNCS 0x989680 ;  /* 0x009896800000995d */ /* 0x004fea0003900000 */
[----:B------:R-:W2:Y:S02]  /*91c0*/  @!P1 SYNCS.PHASECHK.TRANS64 P1, [R8+URZ+0x118], R15 ;  /* 0x0001180f080095a7 */ /* 0x000ea400080210ff */
[----:B--2---:R-:W-:Y:S05]  /*91d0*/  @!P1 BRA `(.L_x_170) ;  /* 0xfffffffc00f09947 */ /* 0x004fea000383ffff */
[----:B------:R-:W-:Y:S05]  /*91e0*/  BRA `(.L_x_171) ;  /* 0xffffffbc00c47947 */ /* 0x000fea000383ffff */
.L_x_80:
[----:B------:R-:W-:Y:S07]  /*91f0*/  MOV R5, UR4 ;  /* 0x0000000400057c02 */ /* 0x000fee0008000f00 */
.L_x_172:
[----:B-1----:R1:W2:Y:S02]  /*9200*/  SYNCS.PHASECHK.TRANS64.TRYWAIT P0, [R5+URZ+0x118], R14 ;  /* 0x0001180e050075a7 */ /* 0x0022a400080011ff */
[----:B--2---:R-:W-:Y:S05]  /*9210*/  @!P0 NANOSLEEP.SYNCS 0x989680 ;  /* 0x009896800000895d */ /* 0x004fea0003900000 */
[----:B------:R-:W2:Y:S02]  /*9220*/  @!P0 SYNCS.PHASECHK.TRANS64 P0, [R5+URZ+0x118], R14 ;  /* 0x0001180e050085a7 */ /* 0x000ea400080010ff */
[----:B--2---:R-:W-:Y:S05]  /*9230*/  @!P0 BRA `(.L_x_172) ;  /* 0xfffffffc00f08947 */ /* 0x004fea000383ffff */
[----:B------:R-:W-:Y:S05]  /*9240*/  BRA `(.L_x_173) ;  /* 0xffffffc000307947 */ /* 0x000fea000383ffff */
.L_x_82:
[----:B------:R-:W-:-:S07]  /*9250*/  MOV R0, UR4 ;  /* 0x0000000400007c02 */ /* 0x000fce0008000f00 */
.L_x_174:
[----:B-1----:R1:W4:Y:S02]  /*9260*/  SYNCS.PHASECHK.TRANS64.TRYWAIT P0, [R0+URZ], R3 ;  /* 0x00000003000075a7 */ /* 0x00232400080011ff */
[----:B----4-:R-:W-:Y:S05]  /*9270*/  @!P0 NANOSLEEP.SYNCS 0x989680 ;  /* 0x009896800000895d */ /* 0x010fea0003900000 */
[----:B------:R-:W4:Y:S02]  /*9280*/  @!P0 SYNCS.PHASECHK.TRANS64 P0, [R0+URZ], R3 ;  /* 0x00000003000085a7 */ /* 0x000f2400080010ff */
[----:B----4-:R-:W-:Y:S05]  /*9290*/  @!P0 BRA `(.L_x_174) ;  /* 0xfffffffc00f08947 */ /* 0x010fea000383ffff */
[----:B------:R-:W-:Y:S05]  /*92a0*/  BRA `(.L_x_175) ;  /* 0xffffffc000b87947 */ /* 0x000fea000383ffff */
.L_x_83:
[----:B-1----:R1:W4:Y:S02]  /*92b0*/  SYNCS.PHASECHK.TRANS64.TRYWAIT P0, [R2+URZ], R3 ;  /* 0x00000003020075a7 */ /* 0x00232400080011ff */
[----:B----4-:R-:W-:Y:S05]  /*92c0*/  @!P0 NANOSLEEP.SYNCS 0x989680 ;  /* 0x009896800000895d */ /* 0x010fea0003900000 */
[----:B------:R-:W4:Y:S02]  /*92d0*/  @!P0 SYNCS.PHASECHK.TRANS64 P0, [R2+URZ], R3 ;  /* 0x00000003020085a7 */ /* 0x000f2400080010ff */
[----:B----4-:R-:W-:Y:S05]  /*92e0*/  @!P0 BRA `(.L_x_83) ;  /* 0xfffffffc00f08947 */ /* 0x010fea000383ffff */
[----:B------:R-:W-:Y:S05]  /*92f0*/  BRA `(.L_x_176) ;  /* 0xffffffc000e47947 */ /* 0x000fea000383ffff */
.L_x_85:
[----:B------:R-:W-:Y:S07]  /*9300*/  MOV R0, UR49 ;  /* 0x0000003100007c02 */ /* 0x000fee0008000f00 */
.L_x_177:
[----:B-1----:R1:W2:Y:S02]  /*9310*/  SYNCS.PHASECHK.TRANS64.TRYWAIT P0, [R0+URZ+0x140], R3 ;  /* 0x00014003000075a7 */ /* 0x0022a400080011ff */
[----:B--2---:R-:W-:Y:S05]  /*9320*/  @!P0 NANOSLEEP.SYNCS 0x989680 ;  /* 0x009896800000895d */ /* 0x004fea0003900000 */
[----:B------:R-:W2:Y:S02]  /*9330*/  @!P0 SYNCS.PHASECHK.TRANS64 P0, [R0+URZ+0x140], R3 ;  /* 0x00014003000085a7 */ /* 0x000ea400080010ff */
[----:B--2---:R-:W-:Y:S05]  /*9340*/  @!P0 BRA `(.L_x_177) ;  /* 0xfffffffc00f08947 */ /* 0x004fea000383ffff */
[----:B------:R-:W-:Y:S05]  /*9350*/  BRA `(.L_x_178) ;  /* 0xffffffc400c87947 */ /* 0x000fea000383ffff */
.L_x_95:
[----:B-1----:R1:W2:Y:S02]  /*9360*/  SYNCS.PHASECHK.TRANS64.TRYWAIT P1, [R0+URZ+0x100], R5 ;  /* 0x00010005000075a7 */ /* 0x0022a400080211ff */
[----:B--2---:R-:W-:Y:S05]  /*9370*/  @!P1 NANOSLEEP.SYNCS 0x989680 ;  /* 0x009896800000995d */ /* 0x004fea0003900000 */
[----:B------:R-:W2:Y:S02]  /*9380*/  @!P1 SYNCS.PHASECHK.TRANS64 P1, [R0+URZ+0x100], R5 ;  /* 0x00010005000095a7 */ /* 0x000ea400080210ff */
[----:B--2---:R-:W-:Y:S05]  /*9390*/  @!P1 BRA `(.L_x_95) ;  /* 0xfffffffc00f09947 */ /* 0x004fea000383ffff */
[----:B------:R-:W-:Y:S05]  /*93a0*/  BRA `(.L_x_94) ;  /* 0xffffffd400a87947 */ /* 0x000fea000383ffff */
.L_x_97:
[----:B-1----:R1:W3:Y:S02]  /*93b0*/  SYNCS.PHASECHK.TRANS64.TRYWAIT P0, [R102+URZ+0x150], R3 ;  /* 0x00015003660075a7 */ /* 0x0022e400080011ff */
[----:B---3--:R-:W-:Y:S05]  /*93c0*/  @!P0 NANOSLEEP.SYNCS 0x989680 ;  /* 0x009896800000895d */ /* 0x008fea0003900000 */
[----:B------:R-:W3:Y:S02]  /*93d0*/  @!P0 SYNCS.PHASECHK.TRANS64 P0, [R102+URZ+0x150], R3 ;  /* 0x00015003660085a7 */ /* 0x000ee400080010ff */
[----:B---3--:R-:W-:Y:S05]  /*93e0*/  @!P0 BRA `(.L_x_97) ;  /* 0xfffffffc00f08947 */ /* 0x008fea000383ffff */
[----:B------:R-:W-:Y:S05]  /*93f0*/  BRA `(.L_x_96) ;  /* 0xffffffd400e07947 */ /* 0x000fea000383ffff */
.L_x_108:
[----:B--2---:R2:W3:Y:S02]  /*9400*/  SYNCS.PHASECHK.TRANS64.TRYWAIT P0, [R3+URZ+0x100], R4 ;  /* 0x00010004030075a7 */ /* 0x0044e400080011ff */
[----:B---3--:R-:W-:Y:S05]  /*9410*/  @!P0 NANOSLEEP.SYNCS 0x989680 ;  /* 0x009896800000895d */ /* 0x008fea0003900000 */
[----:B------:R-:W3:Y:S02]  /*9420*/  @!P0 SYNCS.PHASECHK.TRANS64 P0, [R3+URZ+0x100], R4 ;  /* 0x00010004030085a7 */ /* 0x000ee400080010ff */
[----:B---3--:R-:W-:Y:S05]  /*9430*/  @!P0 BRA `(.L_x_108) ;  /* 0xfffffffc00f08947 */ /* 0x008fea000383ffff */
[----:B------:R-:W-:Y:S05]  /*9440*/  BRA `(.L_x_107) ;  /* 0xffffffe000e47947 */ /* 0x000fea000383ffff */
        .weak           $__internal_0_$__cuda_sm10x_tcgen05_guardrail_trap_col_being_dealloced_not_returned_by_alloc
        .type           $__internal_0_$__cuda_sm10x_tcgen05_guardrail_trap_col_being_dealloced_not_returned_by_alloc,@function
        .size           $__internal_0_$__cuda_sm10x_tcgen05_guardrail_trap_col_being_dealloced_not_returned_by_alloc,($__internal_1_$__cuda_sm10x_tcgen05_guardrail_trap_phase_invalid_during_alloc - $__internal_0_$__cuda_sm10x_tcgen05_guardrail_trap_col_being_dealloced_not_returned_by_alloc)
$__internal_0_$__cuda_sm10x_tcgen05_guardrail_trap_col_being_dealloced_not_returned_by_alloc:
[----:B------:R-:W-:Y:S05]  /*9450*/  BPT.TRAP 0x1 ;  /* 0x000000040000795c */ /* 0x000fea0000300000 */
[----:B------:R-:W-:-:S04]  /*9460*/  MOV R3, 0x0 ;  /* 0x0000000000037802 */ /* 0x000fc80000000f00 */
[----:B------:R-:W-:Y:S05]  /*9470*/  RET.REL.NODEC R2 `(_ZN7cutlass13device_kernelINS_4conv6kernel13ConvUniversalINS1_16ConvProblemShapeILNS1_8OperatorE0ELi3EEENS1_10collective14CollectiveConvINS1_47MainloopSm100TmaUmmaWarpSpecializedImplicitGemmILS5_0ELi16ELi3ELi1ELi2EN4cute5tupleIJNSA_1CILi1EEESD_SD_EEEEENSB_IJNSC_ILi128EEENSC_ILi64EEENSB_IJNSC_ILi32EEEEEEEEENS_10bfloat16_tESL_NSA_8TiledMMAINSA_8MMA_AtomIJNSA_20SM100_MMA_F16BF16_SSISL_SL_fLi128ELi64ELNSA_4UMMA5MajorE0ELSQ_0ELNSP_7ScaleInE0ELSR_0EEEEEENSA_6LayoutISE_NSB_IJNSC_ILi0EEESV_SV_EEEEENSB_IJNSA_10UnderscoreESY_SY_EEEEENS7_6detail27Sm100ImplicitGemmTileTraitsINSA_20SM90_TMA_LOAD_IM2COLENSA_14ComposedLayoutINSA_7SwizzleILi2ELi4ELi3EEENSA_18smem_ptr_flag_bitsILi16EEENSU_INSB_IJNSC_ILi8EEESI_EEENSB_IJSI_SD_EEEEEEEvEENS12_INSA_13SM90_TMA_LOADES1D_vEEEENS_8epilogue10collective18CollectiveEpilogueINS1I_23Sm100TmaWarpSpecializedILi3ELi2ELi32ELb1ELb0EEEJSK_NSB_IJNSU_ISG_SD_EENSU_ISI_SD_EEEEESL_NSB_IJNSB_IJllllEEESD_SV_EEESL_S1R_NS1I_6fusion15FusionCallbacksIS1M_NS1S_17LinearCombinationISL_fSL_fLNS_15FloatRoundStyleE2EEESK_S1P_JEEENSA_5SM1004TMEM4LOAD26SM100_TMEM_LOAD_32dp32b32xES13_S1D_NSA_39AutoVectorizingCopyWithAssumedAlignmentILi128EEENSA_21SM90_TMA_STORE_IM2COLES1D_S23_S23_EEEvvEEEEvNT_6ParamsE) ;  /* 0xffffff6802e07950 */ /* 0x000fea0003c3ffff */
        .weak           $__internal_1_$__cuda_sm10x_tcgen05_guardrail_trap_phase_invalid_during_alloc
        .type           $__internal_1_$__cuda_sm10x_tcgen05_guardrail_trap_phase_invalid_during_alloc,@function
        .size           $__internal_1_$__cuda_sm10x_tcgen05_guardrail_trap_phase_invalid_during_alloc,($__internal_2_$__cuda_sm10x_tcgen05_guardrail_trap_unallocated_columns_being_dealloced - $__internal_1_$__cuda_sm10x_tcgen05_guardrail_trap_phase_invalid_during_alloc)
$__internal_1_$__cuda_sm10x_tcgen05_guardrail_trap_phase_invalid_during_alloc:
[----:B------:R-:W-:Y:S05]  /*9480*/  BPT.TRAP 0x1 ;  /* 0x000000040000795c */ /* 0x000fea0000300000 */
[----:B------:R-:W-:-:S04]  /*9490*/  HFMA2 R3, -RZ, RZ, 0, 0 ;  /* 0x00000000ff037431 */ /* 0x000fc800000001ff */
[----:B------:R-:W-:Y:S05]  /*94a0*/  RET.REL.NODEC R2 `(_ZN7cutlass13device_kernelINS_4conv6kernel13ConvUniversalINS1_16ConvProblemShapeILNS1_8OperatorE0ELi3EEENS1_10collective14CollectiveConvINS1_47MainloopSm100TmaUmmaWarpSpecializedImplicitGemmILS5_0ELi16ELi3ELi1ELi2EN4cute5tupleIJNSA_1CILi1EEESD_SD_EEEEENSB_IJNSC_ILi128EEENSC_ILi64EEENSB_IJNSC_ILi32EEEEEEEEENS_10bfloat16_tESL_NSA_8TiledMMAINSA_8MMA_AtomIJNSA_20SM100_MMA_F16BF16_SSISL_SL_fLi128ELi64ELNSA_4UMMA5MajorE0ELSQ_0ELNSP_7ScaleInE0ELSR_0EEEEEENSA_6LayoutISE_NSB_IJNSC_ILi0EEESV_SV_EEEEENSB_IJNSA_10UnderscoreESY_SY_EEEEENS7_6detail27Sm100ImplicitGemmTileTraitsINSA_20SM90_TMA_LOAD_IM2COLENSA_14ComposedLayoutINSA_7SwizzleILi2ELi4ELi3EEENSA_18smem_ptr_flag_bitsILi16EEENSU_INSB_IJNSC_ILi8EEESI_EEENSB_IJSI_SD_EEEEEEEvEENS12_INSA_13SM90_TMA_LOADES1D_vEEEENS_8epilogue10collective18CollectiveEpilogueINS1I_23Sm100TmaWarpSpecializedILi3ELi2ELi32ELb1ELb0EEEJSK_NSB_IJNSU_ISG_SD_EENSU_ISI_SD_EEEEESL_NSB_IJNSB_IJllllEEESD_SV_EEESL_S1R_NS1I_6fusion15FusionCallbacksIS1M_NS1S_17LinearCombinationISL_fSL_fLNS_15FloatRoundStyleE2EEESK_S1P_JEEENSA_5SM1004TMEM4LOAD26SM100_TMEM_LOAD_32dp32b32xES13_S1D_NSA_39AutoVectorizingCopyWithAssumedAlignmentILi128EEENSA_21SM90_TMA_STORE_IM2COLES1D_S23_S23_EEEvvEEEEvNT_6ParamsE) ;  /* 0xffffff6802d47950 */ /* 0x000fea0003c3ffff */
        .weak           $__internal_2_$__cuda_sm10x_tcgen05_guardrail_trap_unallocated_columns_being_dealloced
        .type           $__internal_2_$__cuda_sm10x_tcgen05_guardrail_trap_unallocated_columns_being_dealloced,@function
        .size           $__internal_2_$__cuda_sm10x_tcgen05_guardrail_trap_unallocated_columns_being_dealloced,(.L_x_180 - $__internal_2_$__cuda_sm10x_tcgen05_guardrail_trap_unallocated_columns_being_dealloced)
$__internal_2_$__cuda_sm10x_tcgen05_guardrail_trap_unallocated_columns_being_dealloced:
[----:B------:R-:W-:Y:S05]  /*94b0*/  BPT.TRAP 0x1 ;  /* 0x000000040000795c */ /* 0x000fea0000300000 */
[----:B------:R-:W-:-:S04]  /*94c0*/  MOV R3, 0x0 ;  /* 0x0000000000037802 */ /* 0x000fc80000000f00 */
[----:B------:R-:W-:Y:S05]  /*94d0*/  RET.REL.NODEC R2 `(_ZN7cutlass13device_kernelINS_4conv6kernel13ConvUniversalINS1_16ConvProblemShapeILNS1_8OperatorE0ELi3EEENS1_10collective14CollectiveConvINS1_47MainloopSm100TmaUmmaWarpSpecializedImplicitGemmILS5_0ELi16ELi3ELi1ELi2EN4cute5tupleIJNSA_1CILi1EEESD_SD_EEEEENSB_IJNSC_ILi128EEENSC_ILi64EEENSB_IJNSC_ILi32EEEEEEEEENS_10bfloat16_tESL_NSA_8TiledMMAINSA_8MMA_AtomIJNSA_20SM100_MMA_F16BF16_SSISL_SL_fLi128ELi64ELNSA_4UMMA5MajorE0ELSQ_0ELNSP_7ScaleInE0ELSR_0EEEEEENSA_6LayoutISE_NSB_IJNSC_ILi0EEESV_SV_EEEEENSB_IJNSA_10UnderscoreESY_SY_EEEEENS7_6detail27Sm100ImplicitGemmTileTraitsINSA_20SM90_TMA_LOAD_IM2COLENSA_14ComposedLayoutINSA_7SwizzleILi2ELi4ELi3EEENSA_18smem_ptr_flag_bitsILi16EEENSU_INSB_IJNSC_ILi8EEESI_EEENSB_IJSI_SD_EEEEEEEvEENS12_INSA_13SM90_TMA_LOADES1D_vEEEENS_8epilogue10collective18CollectiveEpilogueINS1I_23Sm100TmaWarpSpecializedILi3ELi2ELi32ELb1ELb0EEEJSK_NSB_IJNSU_ISG_SD_EENSU_ISI_SD_EEEEESL_NSB_IJNSB_IJllllEEESD_SV_EEESL_S1R_NS1I_6fusion15FusionCallbacksIS1M_NS1S_17LinearCombinationISL_fSL_fLNS_15FloatRoundStyleE2EEESK_S1P_JEEENSA_5SM1004TMEM4LOAD26SM100_TMEM_LOAD_32dp32b32xES13_S1D_NSA_39AutoVectorizingCopyWithAssumedAlignmentILi128EEENSA_21SM90_TMA_STORE_IM2COLES1D_S23_S23_EEEvvEEEEvNT_6ParamsE) ;  /* 0xffffff6802c87950 */ /* 0x000fea0003c3ffff */
.L_x_179:
[----:B------:R-:W-:-:S00]  /*94e0*/  BRA `(.L_x_179) ;  /* 0xfffffffc00fc7947 */ /* 0x000fc0000383ffff */
[----:B------:R-:W-:-:S00]  /*94f0*/  NOP ;  /* 0x0000000000007918 */ /* 0x000fc00000000000 */
        /* <DEDUP_REMOVED lines=8> */
.L_x_180:


//--------------------- .nv.global.init           --------------------------
	.section	.nv.global.init,"aw",@progbits
.nv.global.init:
	.type		$str$29,@object
	.size		$str$29,($str$30 - $str$29)
$str$29:
        /*0000*/ 	.byte	0x28, 0x61, 0x64, 0x64, 0x72, 0x65, 0x73, 0x73, 0x20, 0x26, 0x20, 0x6d, 0x61, 0x73, 0x6b, 0x29
        /*0010*/ 	.byte	0x20, 0x3d, 0x3d, 0x20, 0x30, 0x00
	.type		$str$30,@object
	.size		$str$30,($str$28 - $str$30)
$str$30:
        /*0016*/ 	.byte	0x2f, 0x74, 0x6d, 0x70, 0x2f, 0x63, 0x75, 0x74, 0x6c, 0x61, 0x73, 0x73, 0x5f, 0x73, 0x77, 0x65
        /*0026*/ 	.byte	0x65, 0x70, 0x5f, 0x73, 0x72, 0x63, 0x2f, 0x69, 0x6e, 0x63, 0x6c, 0x75, 0x64, 0x65, 0x2f, 0x63
        /*0036*/ 	.byte	0x75, 0x74, 0x65, 0x2f, 0x70, 0x6f, 0x69, 0x6e, 0x74, 0x65, 0x72, 0x5f, 0x66, 0x6c, 0x61, 0x67
        /*0046*/ 	.byte	0x67, 0x65, 0x64, 0x2e, 0x68, 0x70, 0x70, 0x00
	.type		$str$28,@object
	.size		$str$28,($str$27 - $str$28)
$str$28:
        /*004e*/ 	.byte	0x2f, 0x74, 0x6d, 0x70, 0x2f, 0x63, 0x75, 0x74, 0x6c, 0x61, 0x73, 0x73, 0x5f, 0x73, 0x77, 0x65
        /*005e*/ 	.byte	0x65, 0x70, 0x5f, 0x73, 0x72, 0x63, 0x2f, 0x69, 0x6e, 0x63, 0x6c, 0x75, 0x64, 0x65, 0x2f, 0x63
        /*006e*/ 	.byte	0x75, 0x74, 0x65, 0x2f, 0x61, 0x74, 0x6f, 0x6d, 0x2f, 0x63, 0x6f, 0x70, 0x79, 0x5f, 0x74, 0x72
        /*007e*/ 	.byte	0x61, 0x69, 0x74, 0x73, 0x5f, 0x73, 0x6d, 0x31, 0x30, 0x30, 0x2e, 0x68, 0x70, 0x70, 0x00
	.type		$str$27,@object
	.size		$str$27,(__unnamed_1 - $str$27)
$str$27:
        /*008d*/ 	.byte	0x28, 0x28, 0x75, 0x69, 0x6e, 0x74, 0x33, 0x32, 0x5f, 0x74, 0x28, 0x74, 0x68, 0x72, 0x65, 0x61
        /*009d*/ 	.byte	0x64, 0x49, 0x64, 0x78, 0x2e, 0x78, 0x29, 0x20, 0x2f, 0x20, 0x33, 0x32, 0x29, 0x20, 0x25, 0x20
        /*00ad*/ 	.byte	0x34, 0x29, 0x20, 0x3d, 0x3d, 0x20, 0x28, 0x28, 0x28, 0x74, 0x6d, 0x65, 0x6d, 0x5f, 0x61, 0x64
        /*00bd*/ 	.byte	0x64, 0x72, 0x20, 0x3e, 0x3e, 0x20, 0x31, 0x36, 0x29, 0x20, 0x2f, 0x20, 0x33, 0x32, 0x29, 0x20
        /*00cd*/ 	.byte	0x25, 0x20, 0x34, 0x29, 0x00
	.type		__unnamed_1,@object
	.size		__unnamed_1,(__unnamed_2 - __unnamed_1)
__unnamed_1:
        /*00d2*/ 	.byte	0x61, 0x75, 0x74, 0x6f, 0x20, 0x63, 0x75, 0x74, 0x65, 0x3a, 0x3a, 0x61, 0x73, 0x5f, 0x70, 0x6f
        /* <DEDUP_REMOVED lines=24> */
        /*0262*/ 	.byte	0x34, 0x30, 0x39, 0x36, 0x3e, 0x3e, 0x3e, 0x3e, 0x5d, 0x00
	.type		__unnamed_2,@object
	.size		__unnamed_2,(.L_2 - __unnamed_2)
__unnamed_2:
        /* <DEDUP_REMOVED lines=42> */
        /*050c*/ 	.byte	0x3e, 0x3e, 0x5d, 0x00
.L_2:


//--------------------- .nv.shared._ZN7cutlass13device_kernelINS_4conv6kernel13ConvUniversalINS1_16ConvProblemShapeILNS1_8OperatorE0ELi3EEENS1_10collective14CollectiveConvINS1_47MainloopSm100TmaUmmaWarpSpecializedImplicitGemmILS5_0ELi16ELi3ELi1ELi2EN4cute5tupleIJNSA_1CILi1EEESD_SD_EEEEENSB_IJNSC_ILi128EEENSC_ILi64EEENSB_IJNSC_ILi32EEEEEEEEENS_10bfloat16_tESL_NSA_8TiledMMAINSA_8MMA_AtomIJNSA_20SM100_MMA_F16BF16_SSISL_SL_fLi128ELi64ELNSA_4UMMA5MajorE0ELSQ_0ELNSP_7ScaleInE0ELSR_0EEEEEENSA_6LayoutISE_NSB_IJNSC_ILi0EEESV_SV_EEEEENSB_IJNSA_10UnderscoreESY_SY_EEEEENS7_6detail27Sm100ImplicitGemmTileTraitsINSA_20SM90_TMA_LOAD_IM2COLENSA_14ComposedLayoutINSA_7SwizzleILi2ELi4ELi3EEENSA_18smem_ptr_flag_bitsILi16EEENSU_INSB_IJNSC_ILi8EEESI_EEENSB_IJSI_SD_EEEEEEEvEENS12_INSA_13SM90_TMA_LOADES1D_vEEEENS_8epilogue10collective18CollectiveEpilogueINS1I_23Sm100TmaWarpSpecializedILi3ELi2ELi32ELb1ELb0EEEJSK_NSB_IJNSU_ISG_SD_EENSU_ISI_SD_EEEEESL_NSB_IJNSB_IJllllEEESD_SV_EEESL_S1R_NS1I_6fusion15FusionCallbacksIS1M_NS1S_17LinearCombinationISL_fSL_fLNS_15FloatRoundStyleE2EEESK_S1P_JEEENSA_5SM1004TMEM4LOAD26SM100_TMEM_LOAD_32dp32b32xES13_S1D_NSA_39AutoVectorizingCopyWithAssumedAlignmentILi128EEENSA_21SM90_TMA_STORE_IM2COLES1D_S23_S23_EEEvvEEEEvNT_6ParamsE --------------------------
	.section	.nv.shared._ZN7cutlass13device_kernelINS_4conv6kernel13ConvUniversalINS1_16ConvProblemShapeILNS1_8OperatorE0ELi3EEENS1_10collective14CollectiveConvINS1_47MainloopSm100TmaUmmaWarpSpecializedImplicitGemmILS5_0ELi16ELi3ELi1ELi2EN4cute5tupleIJNSA_1CILi1EEESD_SD_EEEEENSB_IJNSC_ILi128EEENSC_ILi64EEENSB_IJNSC_ILi32EEEEEEEEENS_10bfloat16_tESL_NSA_8TiledMMAINSA_8MMA_AtomIJNSA_20SM100_MMA_F16BF16_SSISL_SL_fLi128ELi64ELNSA_4UMMA5MajorE0ELSQ_0ELNSP_7ScaleInE0ELSR_0EEEEEENSA_6LayoutISE_NSB_IJNSC_ILi0EEESV_SV_EEEEENSB_IJNSA_10UnderscoreESY_SY_EEEEENS7_6detail27Sm100ImplicitGemmTileTraitsINSA_20SM90_TMA_LOAD_IM2COLENSA_14ComposedLayoutINSA_7SwizzleILi2ELi4ELi3EEENSA_18smem_ptr_flag_bitsILi16EEENSU_INSB_IJNSC_ILi8EEESI_EEENSB_IJSI_SD_EEEEEEEvEENS12_INSA_13SM90_TMA_LOADES1D_vEEEENS_8epilogue10collective18CollectiveEpilogueINS1I_23Sm100TmaWarpSpecializedILi3ELi2ELi32ELb1ELb0EEEJSK_NSB_IJNSU_ISG_SD_EENSU_ISI_SD_EEEEESL_NSB_IJNSB_IJllllEEESD_SV_EEESL_S1R_NS1I_6fusion15FusionCallbacksIS1M_NS1S_17LinearCombinationISL_fSL_fLNS_15FloatRoundStyleE2EEESK_S1P_JEEENSA_5SM1004TMEM4LOAD26SM100_TMEM_LOAD_32dp32b32xES13_S1D_NSA_39AutoVectorizingCopyWithAssumedAlignmentILi128EEENSA_21SM90_TMA_STORE_IM2COLES1D_S23_S23_EEEvvEEEEvNT_6ParamsE,"aw",@nobits
	.sectionflags	@""
	.align	16
	.zero		1024


//--------------------- .nv.shared.reserved.0     --------------------------
	.section	.nv.shared.reserved.0,"aw",@nobits
	.weak		__nv_reservedSMEM_offset_0_alias
	.size		__nv_reservedSMEM_offset_0_alias, 0, 64
	.other		__nv_reservedSMEM_offset_0_alias,@"STO_CUDA_RESERVED_SHARED STV_DEFAULT"
__nv_reservedSMEM_offset_0_alias:
	.zero		0
.nv.shared.reserved.0:
	.zero		64
	.weak		__nv_reservedSMEM_tcgen05_partition
	.type		__nv_reservedSMEM_tcgen05_partition,@object
	.size		__nv_reservedSMEM_tcgen05_partition,(.L_0 - __nv_reservedSMEM_tcgen05_partition)
__nv_reservedSMEM_tcgen05_partition:
	.zero		32
.L_0:


//--------------------- .nv.global                --------------------------
	.section	.nv.global,"aw",@nobits
.nv.global:
	.type		_ZN39_INTERNAL_dd906326_4_k_cu_26952c21_25164cute1_E,@object
	.size		_ZN39_INTERNAL_dd906326_4_k_cu_26952c21_25164cute1_E,(_ZN39_INTERNAL_dd906326_4_k_cu_26952c21_25164cuda3std3__45__cpo6cbeginE - _ZN39_INTERNAL_dd906326_4_k_cu_26952c21_25164cute1_E)
_ZN39_INTERNAL_dd906326_4_k_cu_26952c21_25164cute1_E:
	.zero		1
	.type		_ZN39_INTERNAL_dd906326_4_k_cu_26952c21_25164cuda3std3__45__cpo6cbeginE,@object
	.size		_ZN39_INTERNAL_dd906326_4_k_cu_26952c21_25164cuda3std3__45__cpo6cbeginE,(_ZN39_INTERNAL_dd906326_4_k_cu_26952c21_25164cuda3std3__48in_placeE - _ZN39_INTERNAL_dd906326_4_k_cu_26952c21_25164cuda3std3__45__cpo6cbeginE)
_ZN39_INTERNAL_dd906326_4_k_cu_26952c21_25164cuda3std3__45__cpo6cbeginE:
	.zero		1
	.type		_ZN39_INTERNAL_dd906326_4_k_cu_26952c21_25164cuda3std3__48in_placeE,@object
	.size		_ZN39_INTERNAL_dd906326_4_k_cu_26952c21_25164cuda3std3__48in_placeE,(_ZN39_INTERNAL_dd906326_4_k_cu_26952c21_25164cuda3std6ranges3__45__cpo9iter_moveE - _ZN39_INTERNAL_dd906326_4_k_cu_26952c21_25164cuda3std3__48in_placeE)
_ZN39_INTERNAL_dd906326_4_k_cu_26952c21_25164cuda3std3__48in_placeE:
	.zero		1
	.type		_ZN39_INTERNAL_dd906326_4_k_cu_26952c21_25164cuda3std6ranges3__45__cpo9iter_moveE,@object
	.size		_ZN39_INTERNAL_dd906326_4_k_cu_26952c21_25164cuda3std6ranges3__45__cpo9iter_moveE,(_ZN39_INTERNAL_dd906326_4_k_cu_26952c21_25164cuda3std3__45__cpo5beginE - _ZN39_INTERNAL_dd906326_4_k_cu_26952c21_25164cuda3std6ranges3__45__cpo9iter_moveE)
_ZN39_INTERNAL_dd906326_4_k_cu_26952c21_25164cuda3std6ranges3__45__cpo9iter_moveE:
	.zero		1
	.type		_ZN39_INTERNAL_dd906326_4_k_cu_26952c21_25164cuda3std3__45__cpo5beginE,@object
	.size		_ZN39_INTERNAL_dd906326_4_k_cu_26952c21_25164cuda3std3__45__cpo5beginE,(_ZN39_INTERNAL_dd906326_4_k_cu_26952c21_25164cuda3std3__441_GLOBAL__N__dd906326_4_k_cu_26952c21_25166ignoreE - _ZN39_INTERNAL_dd906326_4_k_cu_26952c21_25164cuda3std3__45__cpo5beginE)
_ZN39_INTERNAL_dd906326_4_k_cu_26952c21_25164cuda3std3__45__cpo5beginE:
	.zero		1
	.type		_ZN39_INTERNAL_dd906326_4_k_cu_26952c21_25164cuda3std3__441_GLOBAL__N__dd906326_4_k_cu_26952c21_25166ignoreE,@object
	.size		_ZN39_INTERNAL_dd906326_4_k_cu_26952c21_25164cuda3std3__441_GLOBAL__N__dd906326_4_k_cu_26952c21_25166ignoreE,(_ZN39_INTERNAL_dd906326_4_k_cu_26952c21_25164cute7productE - _ZN39_INTERNAL_dd906326_4_k_cu_26952c21_25164cuda3std3__441_GLOBAL__N__dd906326_4_k_cu_26952c21_25166ignoreE)
_ZN39_INTERNAL_dd906326_4_k_cu_26952c21_25164cuda3std3__441_GLOBAL__N__dd906326_4_k_cu_26952c21_25166ignoreE:
	.zero		1
	.type		_ZN39_INTERNAL_dd906326_4_k_cu_26952c21_25164cute7productE,@object
	.size		_ZN39_INTERNAL_dd906326_4_k_cu_26952c21_25164cute7productE,(_ZN39_INTERNAL_dd906326_4_k_cu_26952c21_25164cuda3std3__45__cpo3endE - _ZN39_INTERNAL_dd906326_4_k_cu_26952c21_25164cute7productE)
_ZN39_INTERNAL_dd906326_4_k_cu_26952c21_25164cute7productE:
	.zero		1
	.type		_ZN39_INTERNAL_dd906326_4_k_cu_26952c21_25164cuda3std3__45__cpo3endE,@object
	.size		_ZN39_INTERNAL_dd906326_4_k_cu_26952c21_25164cuda3std3__45__cpo3endE,(_ZN39_INTERNAL_dd906326_4_k_cu_26952c21_25164cuda3std3__419piecewise_constructE - _ZN39_INTERNAL_dd906326_4_k_cu_26952c21_25164cuda3std3__45__cpo3endE)
_ZN39_INTERNAL_dd906326_4_k_cu_26952c21_25164cuda3std3__45__cpo3endE:
	.zero		1
	.type		_ZN39_INTERNAL_dd906326_4_k_cu_26952c21_25164cuda3std3__419piecewise_constructE,@object
	.size		_ZN39_INTERNAL_dd906326_4_k_cu_26952c21_25164cuda3std3__419piecewise_constructE,(_ZN39_INTERNAL_dd906326_4_k_cu_26952c21_25164cuda3std3__45__cpo4cendE - _ZN39_INTERNAL_dd906326_4_k_cu_26952c21_25164cuda3std3__419piecewise_constructE)
_ZN39_INTERNAL_dd906326_4_k_cu_26952c21_25164cuda3std3__419piecewise_constructE:
	.zero		1
	.type		_ZN39_INTERNAL_dd906326_4_k_cu_26952c21_25164cuda3std3__45__cpo4cendE,@object
	.size		_ZN39_INTERNAL_dd906326_4_k_cu_26952c21_25164cuda3std3__45__cpo4cendE,(_ZN39_INTERNAL_dd906326_4_k_cu_26952c21_25164cuda3std6ranges3__45__cpo4swapE - _ZN39_INTERNAL_dd906326_4_k_cu_26952c21_25164cuda3std3__45__cpo4cendE)
_ZN39_INTERNAL_dd906326_4_k_cu_26952c21_25164cuda3std3__45__cpo4cendE:
	.zero		1
	.type		_ZN39_INTERNAL_dd906326_4_k_cu_26952c21_25164cuda3std6ranges3__45__cpo4swapE,@object
	.size		_ZN39_INTERNAL_dd906326_4_k_cu_26952c21_25164cuda3std6ranges3__45__cpo4swapE,(.L_10 - _ZN39_INTERNAL_dd906326_4_k_cu_26952c21_25164cuda3std6ranges3__45__cpo4swapE)
_ZN39_INTERNAL_dd906326_4_k_cu_26952c21_25164cuda3std6ranges3__45__cpo4swapE:
	.zero		1
.L_10:


//--------------------- .nv.constant0._ZN7cutlass13device_kernelINS_4conv6kernel13ConvUniversalINS1_16ConvProblemShapeILNS1_8OperatorE0ELi3EEENS1_10collective14CollectiveConvINS1_47MainloopSm100TmaUmmaWarpSpecializedImplicitGemmILS5_0ELi16ELi3ELi1ELi2EN4cute5tupleIJNSA_1CILi1EEESD_SD_EEEEENSB_IJNSC_ILi128EEENSC_ILi64EEENSB_IJNSC_ILi32EEEEEEEEENS_10bfloat16_tESL_NSA_8TiledMMAINSA_8MMA_AtomIJNSA_20SM100_MMA_F16BF16_SSISL_SL_fLi128ELi64ELNSA_4UMMA5MajorE0ELSQ_0ELNSP_7ScaleInE0ELSR_0EEEEEENSA_6LayoutISE_NSB_IJNSC_ILi0EEESV_SV_EEEEENSB_IJNSA_10UnderscoreESY_SY_EEEEENS7_6detail27Sm100ImplicitGemmTileTraitsINSA_20SM90_TMA_LOAD_IM2COLENSA_14ComposedLayoutINSA_7SwizzleILi2ELi4ELi3EEENSA_18smem_ptr_flag_bitsILi16EEENSU_INSB_IJNSC_ILi8EEESI_EEENSB_IJSI_SD_EEEEEEEvEENS12_INSA_13SM90_TMA_LOADES1D_vEEEENS_8epilogue10collective18CollectiveEpilogueINS1I_23Sm100TmaWarpSpecializedILi3ELi2ELi32ELb1ELb0EEEJSK_NSB_IJNSU_ISG_SD_EENSU_ISI_SD_EEEEESL_NSB_IJNSB_IJllllEEESD_SV_EEESL_S1R_NS1I_6fusion15FusionCallbacksIS1M_NS1S_17LinearCombinationISL_fSL_fLNS_15FloatRoundStyleE2EEESK_S1P_JEEENSA_5SM1004TMEM4LOAD26SM100_TMEM_LOAD_32dp32b32xES13_S1D_NSA_39AutoVectorizingCopyWithAssumedAlignmentILi128EEENSA_21SM90_TMA_STORE_IM2COLES1D_S23_S23_EEEvvEEEEvNT_6ParamsE --------------------------
	.section	.nv.constant0._ZN7cutlass13device_kernelINS_4conv6kernel13ConvUniversalINS1_16ConvProblemShapeILNS1_8OperatorE0ELi3EEENS1_10collective14CollectiveConvINS1_47MainloopSm100TmaUmmaWarpSpecializedImplicitGemmILS5_0ELi16ELi3ELi1ELi2EN4cute5tupleIJNSA_1CILi1EEESD_SD_EEEEENSB_IJNSC_ILi128EEENSC_ILi64EEENSB_IJNSC_ILi32EEEEEEEEENS_10bfloat16_tESL_NSA_8TiledMMAINSA_8MMA_AtomIJNSA_20SM100_MMA_F16BF16_SSISL_SL_fLi128ELi64ELNSA_4UMMA5MajorE0ELSQ_0ELNSP_7ScaleInE0ELSR_0EEEEEENSA_6LayoutISE_NSB_IJNSC_ILi0EEESV_SV_EEEEENSB_IJNSA_10UnderscoreESY_SY_EEEEENS7_6detail27Sm100ImplicitGemmTileTraitsINSA_20SM90_TMA_LOAD_IM2COLENSA_14ComposedLayoutINSA_7SwizzleILi2ELi4ELi3EEENSA_18smem_ptr_flag_bitsILi16EEENSU_INSB_IJNSC_ILi8EEESI_EEENSB_IJSI_SD_EEEEEEEvEENS12_INSA_13SM90_TMA_LOADES1D_vEEEENS_8epilogue10collective18CollectiveEpilogueINS1I_23Sm100TmaWarpSpecializedILi3ELi2ELi32ELb1ELb0EEEJSK_NSB_IJNSU_ISG_SD_EENSU_ISI_SD_EEEEESL_NSB_IJNSB_IJllllEEESD_SV_EEESL_S1R_NS1I_6fusion15FusionCallbacksIS1M_NS1S_17LinearCombinationISL_fSL_fLNS_15FloatRoundStyleE2EEESK_S1P_JEEENSA_5SM1004TMEM4LOAD26SM100_TMEM_LOAD_32dp32b32xES13_S1D_NSA_39AutoVectorizingCopyWithAssumedAlignmentILi128EEENSA_21SM90_TMA_STORE_IM2COLES1D_S23_S23_EEEvvEEEEvNT_6ParamsE,"a",@progbits
	.sectionflags	@""
	.align	4
.nv.constant0._ZN7cutlass13device_kernelINS_4conv6kernel13ConvUniversalINS1_16ConvProblemShapeILNS1_8OperatorE0ELi3EEENS1_10collective14CollectiveConvINS1_47MainloopSm100TmaUmmaWarpSpecializedImplicitGemmILS5_0ELi16ELi3ELi1ELi2EN4cute5tupleIJNSA_1CILi1EEESD_SD_EEEEENSB_IJNSC_ILi128EEENSC_ILi64EEENSB_IJNSC_ILi32EEEEEEEEENS_10bfloat16_tESL_NSA_8TiledMMAINSA_8MMA_AtomIJNSA_20SM100_MMA_F16BF16_SSISL_SL_fLi128ELi64ELNSA_4UMMA5MajorE0ELSQ_0ELNSP_7ScaleInE0ELSR_0EEEEEENSA_6LayoutISE_NSB_IJNSC_ILi0EEESV_SV_EEEEENSB_IJNSA_10UnderscoreESY_SY_EEEEENS7_6detail27Sm100ImplicitGemmTileTraitsINSA_20SM90_TMA_LOAD_IM2COLENSA_14ComposedLayoutINSA_7SwizzleILi2ELi4ELi3EEENSA_18smem_ptr_flag_bitsILi16EEENSU_INSB_IJNSC_ILi8EEESI_EEENSB_IJSI_SD_EEEEEEEvEENS12_INSA_13SM90_TMA_LOADES1D_vEEEENS_8epilogue10collective18CollectiveEpilogueINS1I_23Sm100TmaWarpSpecializedILi3ELi2ELi32ELb1ELb0EEEJSK_NSB_IJNSU_ISG_SD_EENSU_ISI_SD_EEEEESL_NSB_IJNSB_IJllllEEESD_SV_EEESL_S1R_NS1I_6fusion15FusionCallbacksIS1M_NS1S_17LinearCombinationISL_fSL_fLNS_15FloatRoundStyleE2EEESK_S1P_JEEENSA_5SM1004TMEM4LOAD26SM100_TMEM_LOAD_32dp32b32xES13_S1D_NSA_39AutoVectorizingCopyWithAssumedAlignmentILi128EEENSA_21SM90_TMA_STORE_IM2COLES1D_S23_S23_EEEvvEEEEvNT_6ParamsE:
	.zero		3200


//--------------------- SYMBOLS --------------------------

	.type		.nv.reservedSmem.offset0,@object
	.size		.nv.reservedSmem.offset0,0x4
	.type		.nv.reservedSmem.cap,@object
	.size		.nv.reservedSmem.cap,0x4
	.type		__assertfail,@function
